//
// Generated by NVIDIA NVVM Compiler
//
// Compiler Build ID: CL-36424714
// Cuda compilation tools, release 13.0, V13.0.88
// Based on NVVM 20.0.0
//

.version 9.0
.target sm_100
.address_size 64

	// .globl	_Z15midpoint_kernelddxPd
.func  (.param .align 16 .b8 func_retval0[16]) __internal_trig_reduction_slowpathd
(
	.param .b64 __internal_trig_reduction_slowpathd_param_0
)
;
.extern .shared .align 16 .b8 sdata[];
.global .align 8 .b8 __cudart_i2opi_d[144] = {8, 93, 141, 31, 177, 95, 251, 107, 234, 146, 82, 138, 247, 57, 7, 61, 123, 241, 229, 235, 199, 186, 39, 117, 45, 234, 95, 158, 102, 63, 70, 79, 183, 9, 203, 39, 207, 126, 54, 109, 31, 109, 10, 90, 139, 17, 47, 239, 15, 152, 5, 222, 255, 151, 248, 31, 59, 40, 249, 189, 139, 95, 132, 156, 244, 57, 83, 131, 57, 214, 145, 57, 65, 126, 95, 180, 38, 112, 156, 233, 132, 68, 187, 46, 245, 53, 130, 232, 62, 167, 41, 177, 28, 235, 29, 254, 28, 146, 209, 9, 234, 46, 73, 6, 224, 210, 77, 66, 58, 110, 36, 183, 97, 197, 187, 222, 171, 99, 81, 254, 65, 144, 67, 60, 153, 149, 98, 219, 192, 221, 52, 245, 209, 87, 39, 252, 41, 21, 68, 78, 110, 131, 249, 162};
.global .align 16 .b8 __cudart_sin_cos_coeffs[128] = {70, 210, 176, 44, 241, 229, 90, 190, 146, 227, 172, 105, 227, 29, 199, 62, 161, 98, 219, 25, 160, 1, 42, 191, 24, 8, 17, 17, 17, 17, 129, 63, 84, 85, 85, 85, 85, 85, 197, 191, 0, 0, 0, 0, 0, 0, 0, 0, 0, 0, 0, 0, 0, 0, 0, 0, 100, 129, 253, 32, 131, 255, 168, 189, 40, 133, 239, 193, 167, 238, 33, 62, 217, 230, 6, 142, 79, 126, 146, 190, 233, 188, 221, 25, 160, 1, 250, 62, 71, 93, 193, 22, 108, 193, 86, 191, 81, 85, 85, 85, 85, 85, 165, 63, 0, 0, 0, 0, 0, 0, 224, 191, 0, 0, 0, 0, 0, 0, 240, 63};

.visible .entry _Z15midpoint_kernelddxPd(
	.param .f64 _Z15midpoint_kernelddxPd_param_0,
	.param .f64 _Z15midpoint_kernelddxPd_param_1,
	.param .u64 _Z15midpoint_kernelddxPd_param_2,
	.param .u64 .ptr .align 1 _Z15midpoint_kernelddxPd_param_3
)
{
	.reg .pred 	%p<13>;
	.reg .b32 	%r<36>;
	.reg .b32 	%f<3>;
	.reg .b64 	%rd<13>;
	.reg .b64 	%fd<71>;

	ld.param.f64 	%fd15, [_Z15midpoint_kernelddxPd_param_0];
	ld.param.f64 	%fd16, [_Z15midpoint_kernelddxPd_param_1];
	ld.param.u64 	%rd3, [_Z15midpoint_kernelddxPd_param_2];
	ld.param.u64 	%rd2, [_Z15midpoint_kernelddxPd_param_3];
	mov.u32 	%r1, %tid.x;
	mov.u32 	%r2, %ctaid.x;
	mov.u32 	%r35, %ntid.x;
	mul.wide.u32 	%rd4, %r2, %r35;
	cvt.u64.u32 	%rd5, %r1;
	add.s64 	%rd1, %rd4, %rd5;
	setp.ge.s64 	%p1, %rd1, %rd3;
	mov.f64 	%fd70, 0d0000000000000000;
	@%p1 bra 	$L__BB0_9;
	cvt.rn.f64.u64 	%fd18, %rd1;
	add.f64 	%fd19, %fd18, 0d3FE0000000000000;
	fma.rn.f64 	%fd1, %fd16, %fd19, %fd15;
	abs.f64 	%fd2, %fd1;
	setp.neu.f64 	%p2, %fd2, 0d7FF0000000000000;
	@%p2 bra 	$L__BB0_3;
	mov.f64 	%fd25, 0d0000000000000000;
	mul.rn.f64 	%fd68, %fd1, %fd25;
	mov.b32 	%r34, 0;
	bra.uni 	$L__BB0_5;
$L__BB0_3:
	mul.f64 	%fd20, %fd1, 0d3FE45F306DC9C883;
	cvt.rni.s32.f64 	%r34, %fd20;
	cvt.rn.f64.s32 	%fd21, %r34;
	fma.rn.f64 	%fd22, %fd21, 0dBFF921FB54442D18, %fd1;
	fma.rn.f64 	%fd23, %fd21, 0dBC91A62633145C00, %fd22;
	fma.rn.f64 	%fd68, %fd21, 0dB97B839A252049C0, %fd23;
	setp.ltu.f64 	%p3, %fd2, 0d41E0000000000000;
	@%p3 bra 	$L__BB0_5;
	{ // callseq 0, 0
	.param .b64 param0;
	st.param.f64 	[param0], %fd1;
	.param .align 16 .b8 retval0[16];
	call.uni (retval0), 
	__internal_trig_reduction_slowpathd, 
	(
	param0
	);
	ld.param.f64 	%fd68, [retval0];
	ld.param.b32 	%r34, [retval0+8];
	} // callseq 0
$L__BB0_5:
	shl.b32 	%r15, %r34, 6;
	cvt.u64.u32 	%rd6, %r15;
	and.b64  	%rd7, %rd6, 64;
	mov.u64 	%rd8, __cudart_sin_cos_coeffs;
	add.s64 	%rd9, %rd8, %rd7;
	mul.rn.f64 	%fd26, %fd68, %fd68;
	and.b32  	%r16, %r34, 1;
	setp.eq.b32 	%p4, %r16, 1;
	selp.f64 	%fd27, 0dBDA8FF8320FD8164, 0d3DE5DB65F9785EBA, %p4;
	ld.global.nc.v2.f64 	{%fd28, %fd29}, [%rd9];
	fma.rn.f64 	%fd30, %fd27, %fd26, %fd28;
	fma.rn.f64 	%fd31, %fd30, %fd26, %fd29;
	ld.global.nc.v2.f64 	{%fd32, %fd33}, [%rd9+16];
	fma.rn.f64 	%fd34, %fd31, %fd26, %fd32;
	fma.rn.f64 	%fd35, %fd34, %fd26, %fd33;
	ld.global.nc.v2.f64 	{%fd36, %fd37}, [%rd9+32];
	fma.rn.f64 	%fd38, %fd35, %fd26, %fd36;
	fma.rn.f64 	%fd39, %fd38, %fd26, %fd37;
	fma.rn.f64 	%fd40, %fd39, %fd68, %fd68;
	fma.rn.f64 	%fd41, %fd39, %fd26, 0d3FF0000000000000;
	selp.f64 	%fd42, %fd41, %fd40, %p4;
	and.b32  	%r17, %r34, 2;
	setp.eq.s32 	%p5, %r17, 0;
	mov.f64 	%fd43, 0d0000000000000000;
	sub.f64 	%fd44, %fd43, %fd42;
	selp.f64 	%fd7, %fd42, %fd44, %p5;
	div.rn.f64 	%fd8, %fd1, 0dC024000000000000;
	fma.rn.f64 	%fd45, %fd8, 0d3FF71547652B82FE, 0d4338000000000000;
	{
	.reg .b32 %temp; 
	mov.b64 	{%r7, %temp}, %fd45;
	}
	mov.f64 	%fd46, 0dC338000000000000;
	add.rn.f64 	%fd47, %fd45, %fd46;
	fma.rn.f64 	%fd48, %fd47, 0dBFE62E42FEFA39EF, %fd8;
	fma.rn.f64 	%fd49, %fd47, 0dBC7ABC9E3B39803F, %fd48;
	fma.rn.f64 	%fd50, %fd49, 0d3E5ADE1569CE2BDF, 0d3E928AF3FCA213EA;
	fma.rn.f64 	%fd51, %fd50, %fd49, 0d3EC71DEE62401315;
	fma.rn.f64 	%fd52, %fd51, %fd49, 0d3EFA01997C89EB71;
	fma.rn.f64 	%fd53, %fd52, %fd49, 0d3F2A01A014761F65;
	fma.rn.f64 	%fd54, %fd53, %fd49, 0d3F56C16C1852B7AF;
	fma.rn.f64 	%fd55, %fd54, %fd49, 0d3F81111111122322;
	fma.rn.f64 	%fd56, %fd55, %fd49, 0d3FA55555555502A1;
	fma.rn.f64 	%fd57, %fd56, %fd49, 0d3FC5555555555511;
	fma.rn.f64 	%fd58, %fd57, %fd49, 0d3FE000000000000B;
	fma.rn.f64 	%fd59, %fd58, %fd49, 0d3FF0000000000000;
	fma.rn.f64 	%fd60, %fd59, %fd49, 0d3FF0000000000000;
	{
	.reg .b32 %temp; 
	mov.b64 	{%r8, %temp}, %fd60;
	}
	{
	.reg .b32 %temp; 
	mov.b64 	{%temp, %r9}, %fd60;
	}
	shl.b32 	%r18, %r7, 20;
	add.s32 	%r19, %r18, %r9;
	mov.b64 	%fd69, {%r8, %r19};
	{
	.reg .b32 %temp; 
	mov.b64 	{%temp, %r20}, %fd8;
	}
	mov.b32 	%f2, %r20;
	abs.f32 	%f1, %f2;
	setp.lt.f32 	%p6, %f1, 0f4086232B;
	@%p6 bra 	$L__BB0_8;
	setp.lt.f64 	%p7, %fd8, 0d0000000000000000;
	add.f64 	%fd61, %fd8, 0d7FF0000000000000;
	selp.f64 	%fd69, 0d0000000000000000, %fd61, %p7;
	setp.geu.f32 	%p8, %f1, 0f40874800;
	@%p8 bra 	$L__BB0_8;
	shr.u32 	%r21, %r7, 31;
	add.s32 	%r22, %r7, %r21;
	shr.s32 	%r23, %r22, 1;
	shl.b32 	%r24, %r23, 20;
	add.s32 	%r25, %r9, %r24;
	mov.b64 	%fd62, {%r8, %r25};
	sub.s32 	%r26, %r7, %r23;
	shl.b32 	%r27, %r26, 20;
	add.s32 	%r28, %r27, 1072693248;
	mov.b32 	%r29, 0;
	mov.b64 	%fd63, {%r29, %r28};
	mul.f64 	%fd69, %fd63, %fd62;
$L__BB0_8:
	mul.f64 	%fd70, %fd7, %fd69;
$L__BB0_9:
	shl.b32 	%r30, %r1, 3;
	mov.u32 	%r31, sdata;
	add.s32 	%r10, %r31, %r30;
	st.shared.f64 	[%r10], %fd70;
	bar.sync 	0;
	setp.lt.u32 	%p9, %r35, 2;
	@%p9 bra 	$L__BB0_13;
$L__BB0_10:
	shr.u32 	%r12, %r35, 1;
	setp.ge.u32 	%p10, %r1, %r12;
	@%p10 bra 	$L__BB0_12;
	shl.b32 	%r32, %r12, 3;
	add.s32 	%r33, %r10, %r32;
	ld.shared.f64 	%fd64, [%r33];
	ld.shared.f64 	%fd65, [%r10];
	add.f64 	%fd66, %fd64, %fd65;
	st.shared.f64 	[%r10], %fd66;
$L__BB0_12:
	bar.sync 	0;
	setp.gt.u32 	%p11, %r35, 3;
	mov.u32 	%r35, %r12;
	@%p11 bra 	$L__BB0_10;
$L__BB0_13:
	setp.ne.s32 	%p12, %r1, 0;
	@%p12 bra 	$L__BB0_15;
	ld.shared.f64 	%fd67, [sdata];
	cvta.to.global.u64 	%rd10, %rd2;
	mul.wide.u32 	%rd11, %r2, 8;
	add.s64 	%rd12, %rd10, %rd11;
	st.global.f64 	[%rd12], %fd67;
$L__BB0_15:
	ret;

}
.func  (.param .align 16 .b8 func_retval0[16]) __internal_trig_reduction_slowpathd(
	.param .b64 __internal_trig_reduction_slowpathd_param_0
)
{
	.local .align 8 .b8 	__local_depot1[40];
	.reg .b64 	%SP;
	.reg .b64 	%SPL;
	.reg .pred 	%p<10>;
	.reg .b32 	%r<47>;
	.reg .b64 	%rd<74>;
	.reg .b64 	%fd<5>;

	mov.u64 	%SPL, __local_depot1;
	ld.param.f64 	%fd4, [__internal_trig_reduction_slowpathd_param_0];
	add.u64 	%rd1, %SPL, 0;
	{
	.reg .b32 %temp; 
	mov.b64 	{%temp, %r1}, %fd4;
	}
	shr.u32 	%r2, %r1, 20;
	and.b32  	%r3, %r2, 2047;
	setp.eq.s32 	%p1, %r3, 2047;
	mov.b32 	%r46, 0;
	@%p1 bra 	$L__BB1_9;
	add.s32 	%r20, %r3, -1024;
	mov.b64 	%rd20, %fd4;
	shl.b64 	%rd2, %rd20, 11;
	shr.u32 	%r4, %r20, 6;
	sub.s32 	%r45, 15, %r4;
	sub.s32 	%r21, 19, %r4;
	setp.lt.u32 	%p2, %r20, 128;
	selp.b32 	%r6, 18, %r21, %p2;
	setp.ge.s32 	%p3, %r45, %r6;
	mov.b64 	%rd70, 0;
	@%p3 bra 	$L__BB1_4;
	add.s32 	%r23, %r6, %r4;
	neg.s32 	%r43, %r23;
	or.b64  	%rd3, %rd2, -9223372036854775808;
	mov.b64 	%rd70, 0;
	mov.b32 	%r42, 0;
	mov.u64 	%rd25, __cudart_i2opi_d;
	mov.u32 	%r44, %r45;
$L__BB1_3:
	.pragma "nounroll";
	mul.wide.s32 	%rd22, %r42, 8;
	add.s64 	%rd23, %rd1, %rd22;
	mul.wide.s32 	%rd24, %r44, 8;
	add.s64 	%rd26, %rd25, %rd24;
	ld.global.nc.u64 	%rd27, [%rd26];
	{
	.reg .u32 %r0, %r1, %r2, %r3, %alo, %ahi, %blo, %bhi, %clo, %chi;
	mov.b64 	{%alo,%ahi}, %rd27;
	mov.b64 	{%blo,%bhi}, %rd3;
	mov.b64 	{%clo,%chi}, %rd70;
	mad.lo.cc.u32 	%r0, %alo, %blo, %clo;
	madc.hi.cc.u32 	%r1, %alo, %blo, %chi;
	madc.hi.u32 	%r2, %alo, %bhi, 0;
	mad.lo.cc.u32 	%r1, %alo, %bhi, %r1;
	madc.hi.cc.u32 	%r2, %ahi, %blo, %r2;
	madc.hi.u32 	%r3, %ahi, %bhi, 0;
	mad.lo.cc.u32 	%r1, %ahi, %blo, %r1;
	madc.lo.cc.u32 	%r2, %ahi, %bhi, %r2;
	addc.u32 	%r3, %r3, 0;
	mov.b64 	%rd28, {%r0,%r1};
	mov.b64 	%rd70, {%r2,%r3};
	}
	st.local.u64 	[%rd23], %rd28;
	add.s32 	%r44, %r44, 1;
	add.s32 	%r43, %r43, 1;
	add.s32 	%r42, %r42, 1;
	setp.ne.s32 	%p4, %r43, -15;
	mov.u32 	%r45, %r6;
	@%p4 bra 	$L__BB1_3;
$L__BB1_4:
	cvt.s64.s32 	%rd29, %r45;
	cvt.u64.u32 	%rd30, %r4;
	add.s64 	%rd31, %rd30, %rd29;
	shl.b64 	%rd32, %rd31, 3;
	add.s64 	%rd33, %rd1, %rd32;
	st.local.u64 	[%rd33+-120], %rd70;
	and.b32  	%r15, %r2, 63;
	ld.local.u64 	%rd72, [%rd1+16];
	ld.local.u64 	%rd71, [%rd1+24];
	setp.eq.s32 	%p5, %r15, 0;
	@%p5 bra 	$L__BB1_6;
	shl.b64 	%rd34, %rd71, %r15;
	shr.u64 	%rd35, %rd72, 1;
	xor.b32  	%r24, %r15, 63;
	shr.u64 	%rd36, %rd35, %r24;
	or.b64  	%rd71, %rd34, %rd36;
	ld.local.u64 	%rd37, [%rd1+8];
	shl.b64 	%rd38, %rd72, %r15;
	shr.u64 	%rd39, %rd37, 1;
	shr.u64 	%rd40, %rd39, %r24;
	or.b64  	%rd72, %rd38, %rd40;
$L__BB1_6:
	and.b32  	%r25, %r1, -2147483648;
	shr.u64 	%rd41, %rd71, 62;
	cvt.u32.u64 	%r26, %rd41;
	mov.b64 	{%r27, %r28}, %rd71;
	mov.b64 	{%r29, %r30}, %rd72;
	shf.l.wrap.b32 	%r31, %r30, %r27, 2;
	shf.l.wrap.b32 	%r32, %r27, %r28, 2;
	mov.b64 	%rd42, {%r31, %r32};
	shl.b64 	%rd43, %rd72, 2;
	shr.u64 	%rd44, %rd42, 63;
	cvt.u32.u64 	%r33, %rd44;
	add.s32 	%r34, %r33, %r26;
	setp.eq.s32 	%p6, %r25, 0;
	neg.s32 	%r35, %r34;
	selp.b32 	%r46, %r34, %r35, %p6;
	setp.gt.s64 	%p7, %rd42, -1;
	mov.b64 	%rd45, 0;
	{
	.reg .u32 %r0, %r1, %r2, %r3, %a0, %a1, %a2, %a3, %b0, %b1, %b2, %b3;
	mov.b64 	{%a0,%a1}, %rd45;
	mov.b64 	{%a2,%a3}, %rd45;
	mov.b64 	{%b0,%b1}, %rd43;
	mov.b64 	{%b2,%b3}, %rd42;
	sub.cc.u32 	%r0, %a0, %b0;
	subc.cc.u32 	%r1, %a1, %b1;
	subc.cc.u32 	%r2, %a2, %b2;
	subc.u32 	%r3, %a3, %b3;
	mov.b64 	%rd46, {%r0,%r1};
	mov.b64 	%rd47, {%r2,%r3};
	}
	xor.b32  	%r36, %r25, -2147483648;
	selp.b64 	%rd73, %rd42, %rd47, %p7;
	selp.b64 	%rd14, %rd43, %rd46, %p7;
	selp.b32 	%r17, %r25, %r36, %p7;
	clz.b64 	%r37, %rd73;
	cvt.u64.u32 	%rd15, %r37;
	setp.eq.s32 	%p8, %r37, 0;
	@%p8 bra 	$L__BB1_8;
	cvt.u32.u64 	%r38, %rd15;
	and.b32  	%r39, %r38, 63;
	shl.b64 	%rd48, %rd73, %r39;
	shr.u64 	%rd49, %rd14, 1;
	not.b32 	%r40, %r38;
	and.b32  	%r41, %r40, 63;
	shr.u64 	%rd50, %rd49, %r41;
	or.b64  	%rd73, %rd48, %rd50;
$L__BB1_8:
	mov.b64 	%rd51, -3958705157555305931;
	{
	.reg .u32 %r0, %r1, %r2, %r3, %alo, %ahi, %blo, %bhi;
	mov.b64 	{%alo,%ahi}, %rd73;
	mov.b64 	{%blo,%bhi}, %rd51;
	mul.lo.u32 	%r0, %alo, %blo;
	mul.hi.u32 	%r1, %alo, %blo;
	mad.lo.cc.u32 	%r1, %alo, %bhi, %r1;
	madc.hi.u32 	%r2, %alo, %bhi, 0;
	mad.lo.cc.u32 	%r1, %ahi, %blo, %r1;
	madc.hi.cc.u32 	%r2, %ahi, %blo, %r2;
	madc.hi.u32 	%r3, %ahi, %bhi, 0;
	mad.lo.cc.u32 	%r2, %ahi, %bhi, %r2;
	addc.u32 	%r3, %r3, 0;
	mov.b64 	%rd52, {%r0,%r1};
	mov.b64 	%rd53, {%r2,%r3};
	}
	setp.gt.s64 	%p9, %rd53, 0;
	{
	.reg .u32 %r0, %r1, %r2, %r3, %a0, %a1, %a2, %a3, %b0, %b1, %b2, %b3;
	mov.b64 	{%a0,%a1}, %rd52;
	mov.b64 	{%a2,%a3}, %rd53;
	mov.b64 	{%b0,%b1}, %rd52;
	mov.b64 	{%b2,%b3}, %rd53;
	add.cc.u32 	%r0, %a0, %b0;
	addc.cc.u32 	%r1, %a1, %b1;
	addc.cc.u32 	%r2, %a2, %b2;
	addc.u32 	%r3, %a3, %b3;
	mov.b64 	%rd54, {%r0,%r1};
	mov.b64 	%rd55, {%r2,%r3};
	}
	selp.b64 	%rd56, %rd55, %rd53, %p9;
	selp.s64 	%rd57, -1, 0, %p9;
	sub.s64 	%rd58, %rd57, %rd15;
	cvt.u64.u32 	%rd59, %r17;
	shl.b64 	%rd60, %rd59, 32;
	add.s64 	%rd61, %rd56, 1;
	shr.u64 	%rd62, %rd61, 10;
	add.s64 	%rd63, %rd62, 1;
	shr.u64 	%rd64, %rd63, 1;
	shl.b64 	%rd65, %rd58, 52;
	add.s64 	%rd66, %rd65, %rd64;
	add.s64 	%rd67, %rd66, 4602678819172646912;
	or.b64  	%rd68, %rd67, %rd60;
	mov.b64 	%fd4, %rd68;
$L__BB1_9:
	st.param.f64 	[func_retval0], %fd4;
	st.param.b32 	[func_retval0+8], %r46;
	ret;

}


// ===== COMPILED SASS (sm_100) =====

	.target	sm_100

	.elftype	@"ET_EXEC"


//--------------------- .note.nv.tkinfo           --------------------------
	.section	.note.nv.tkinfo,"",@"SHT_NOTE"
	.sectionflags	@"SHF_NOTE_NV_TKINFO"
	.tkinfo
        /*0018*/ 	.word	0x00000002
        /*0030*/ 	.string	""
        /*0030*/ 	.string	"ptxas"
        /*0030*/ 	.string	"Cuda compilation tools, release 13.0, V13.0.88"
        /*0030*/ 	.string	"Build cuda_13.0.r13.0/compiler.36424714_0"
        /*0030*/ 	.string	"-arch sm_100 -m 64 "



//--------------------- .note.nv.cuinfo           --------------------------
	.section	.note.nv.cuinfo,"",@"SHT_NOTE"
	.sectionflags	@"SHF_NOTE_NV_CUINFO"
        /*0018*/ 	.short	0x0002
        /*001a*/ 	.short	0x0064
        /*001c*/ 	.short	0x0082
	.zero		2


//--------------------- .nv.info                  --------------------------
	.section	.nv.info,"",@"SHT_CUDA_INFO"
	.align	4


	//----- nvinfo : EIATTR_REGCOUNT
	.align		4
        /*0000*/ 	.byte	0x04, 0x2f
        /*0002*/ 	.short	(.L_3 - .L_2)
	.align		4
.L_2:
        /*0004*/ 	.word	index@(_Z15midpoint_kernelddxPd)
        /*0008*/ 	.word	0x00000020


	//----- nvinfo : EIATTR_FRAME_SIZE
	.align		4
.L_3:
        /*000c*/ 	.byte	0x04, 0x11
        /*000e*/ 	.short	(.L_5 - .L_4)
	.align		4
.L_4:
        /*0010*/ 	.word	index@($_Z15midpoint_kernelddxPd$__internal_trig_reduction_slowpathd)
        /*0014*/ 	.word	0x00000028


	//----- nvinfo : EIATTR_FRAME_SIZE
	.align		4
.L_5:
        /*0018*/ 	.byte	0x04, 0x11
        /*001a*/ 	.short	(.L_7 - .L_6)
	.align		4
.L_6:
        /*001c*/ 	.word	index@($__internal_0_$__cuda_sm20_div_rn_f64_full)
        /*0020*/ 	.word	0x00000028


	//----- nvinfo : EIATTR_FRAME_SIZE
	.align		4
.L_7:
        /*0024*/ 	.byte	0x04, 0x11
        /*0026*/ 	.short	(.L_9 - .L_8)
	.align		4
.L_8:
        /*0028*/ 	.word	index@(_Z15midpoint_kernelddxPd)
        /*002c*/ 	.word	0x00000028


	//----- nvinfo : EIATTR_MIN_STACK_SIZE
	.align		4
.L_9:
        /*0030*/ 	.byte	0x04, 0x12
        /*0032*/ 	.short	(.L_11 - .L_10)
	.align		4
.L_10:
        /*0034*/ 	.word	index@(_Z15midpoint_kernelddxPd)
        /*0038*/ 	.word	0x00000028
.L_11:


//--------------------- .nv.compat                --------------------------
	.section	.nv.compat,"",@"SHT_CUDA_COMPAT_INFO"
	.align	4
        /*0000*/ 	.byte	0x02, 0x09, 0x00, 0x00, 0x02, 0x02, 0x01, 0x00, 0x02, 0x05, 0x05, 0x00, 0x03, 0x07, 0x01, 0x01
        /*0010*/ 	.byte	0x02, 0x03, 0x00, 0x00, 0x02, 0x06, 0x01, 0x00, 0x04, 0x0b, 0x08, 0x00, 0x01, 0x00, 0x00, 0x00
        /*0020*/ 	.byte	0x00, 0x00, 0x00, 0x00


//--------------------- .nv.info._Z15midpoint_kernelddxPd --------------------------
	.section	.nv.info._Z15midpoint_kernelddxPd,"",@"SHT_CUDA_INFO"
	.sectionflags	@""
	.align	4


	//----- nvinfo : EIATTR_CUDA_API_VERSION
	.align		4
        /*0000*/ 	.byte	0x04, 0x37
        /*0002*/ 	.short	(.L_13 - .L_12)
.L_12:
        /*0004*/ 	.word	0x00000082


	//----- nvinfo : EIATTR_KPARAM_INFO
	.align		4
.L_13:
        /*0008*/ 	.byte	0x04, 0x17
        /*000a*/ 	.short	(.L_15 - .L_14)
.L_14:
        /*000c*/ 	.word	0x00000000
        /*0010*/ 	.short	0x0003
        /*0012*/ 	.short	0x0018
        /*0014*/ 	.byte	0x00, 0xf5, 0x21, 0x00


	//----- nvinfo : EIATTR_KPARAM_INFO
	.align		4
.L_15:
        /*0018*/ 	.byte	0x04, 0x17
        /*001a*/ 	.short	(.L_17 - .L_16)
.L_16:
        /*001c*/ 	.word	0x00000000
        /*0020*/ 	.short	0x0002
        /*0022*/ 	.short	0x0010
        /*0024*/ 	.byte	0x00, 0xf0, 0x21, 0x00


	//----- nvinfo : EIATTR_KPARAM_INFO
	.align		4
.L_17:
        /*0028*/ 	.byte	0x04, 0x17
        /*002a*/ 	.short	(.L_19 - .L_18)
.L_18:
        /*002c*/ 	.word	0x00000000
        /*0030*/ 	.short	0x0001
        /*0032*/ 	.short	0x0008
        /*0034*/ 	.byte	0x00, 0xf0, 0x21, 0x00


	//----- nvinfo : EIATTR_KPARAM_INFO
	.align		4
.L_19:
        /*0038*/ 	.byte	0x04, 0x17
        /*003a*/ 	.short	(.L_21 - .L_20)
.L_20:
        /*003c*/ 	.word	0x00000000
        /*0040*/ 	.short	0x0000
        /*0042*/ 	.short	0x0000
        /*0044*/ 	.byte	0x00, 0xf0, 0x21, 0x00


	//----- nvinfo : EIATTR_SPARSE_MMA_MASK
	.align		4
.L_21:
        /*0048*/ 	.byte	0x03, 0x50
        /*004a*/ 	.short	0x0000


	//----- nvinfo : EIATTR_MAXREG_COUNT
	.align		4
        /*004c*/ 	.byte	0x03, 0x1b
        /*004e*/ 	.short	0x00ff


	//----- nvinfo : EIATTR_NUM_BARRIERS
	.align		4
        /*0050*/ 	.byte	0x02, 0x4c
        /*0052*/ 	.byte	0x01
	.zero		1


	//----- nvinfo : EIATTR_MERCURY_ISA_VERSION
	.align		4
        /*0054*/ 	.byte	0x03, 0x5f
        /*0056*/ 	.short	0x0101


	//----- nvinfo : EIATTR_VRC_CTA_INIT_COUNT
	.align		4
        /*0058*/ 	.byte	0x02, 0x4a
	.zero		1
	.zero		1


	//----- nvinfo : EIATTR_EXIT_INSTR_OFFSETS
	.align		4
        /*005c*/ 	.byte	0x04, 0x1c
        /*005e*/ 	.short	(.L_23 - .L_22)


	//   ....[0]....
.L_22:
        /*0060*/ 	.word	0x00000b10


	//   ....[1]....
        /*0064*/ 	.word	0x00000b90


	//----- nvinfo : EIATTR_CRS_STACK_SIZE
	.align		4
.L_23:
        /*0068*/ 	.byte	0x04, 0x1e
        /*006a*/ 	.short	(.L_25 - .L_24)
.L_24:
        /*006c*/ 	.word	0x00000000


	//----- nvinfo : EIATTR_CBANK_PARAM_SIZE
	.align		4
.L_25:
        /*0070*/ 	.byte	0x03, 0x19
        /*0072*/ 	.short	0x0020


	//----- nvinfo : EIATTR_PARAM_CBANK
	.align		4
        /*0074*/ 	.byte	0x04, 0x0a
        /*0076*/ 	.short	(.L_27 - .L_26)
	.align		4
.L_26:
        /*0078*/ 	.word	index@(.nv.constant0._Z15midpoint_kernelddxPd)
        /*007c*/ 	.short	0x0380
        /*007e*/ 	.short	0x0020


	//----- nvinfo : EIATTR_SW_WAR
	.align		4
.L_27:
        /*0080*/ 	.byte	0x04, 0x36
        /*0082*/ 	.short	(.L_29 - .L_28)
.L_28:
        /*0084*/ 	.word	0x00000008
.L_29:


//--------------------- .nv.callgraph             --------------------------
	.section	.nv.callgraph,"",@"SHT_CUDA_CALLGRAPH"
	.align	4
	.sectionentsize	8
	.align		4
        /*0000*/ 	.word	0x00000000
	.align		4
        /*0004*/ 	.word	0xffffffff
	.align		4
        /*0008*/ 	.word	0x00000000
	.align		4
        /*000c*/ 	.word	0xfffffffe
	.align		4
        /*0010*/ 	.word	0x00000000
	.align		4
        /*0014*/ 	.word	0xfffffffd
	.align		4
        /*0018*/ 	.word	0x00000000
	.align		4
        /*001c*/ 	.word	0xfffffffc


//--------------------- .nv.constant4             --------------------------
	.section	.nv.constant4,"a",@progbits
	.align	8
	.align		8
.nv.constant4:
        /*0000*/ 	.dword	__cudart_i2opi_d
	.align		8
        /*0008*/ 	.dword	__cudart_sin_cos_coeffs


//--------------------- .text._Z15midpoint_kernelddxPd --------------------------
	.section	.text._Z15midpoint_kernelddxPd,"ax",@progbits
	.align	128
        .global         _Z15midpoint_kernelddxPd
        .type           _Z15midpoint_kernelddxPd,@function
        .size           _Z15midpoint_kernelddxPd,(.L_x_23 - _Z15midpoint_kernelddxPd)
        .other          _Z15midpoint_kernelddxPd,@"STO_CUDA_ENTRY STV_DEFAULT"
_Z15midpoint_kernelddxPd:
.text._Z15midpoint_kernelddxPd:
[----:B------:R-:W0:Y:S01]  /*0000*/  LDC R1, c[0x0][0x37c] ;  /* 0x0000df00ff017b82 */ /* 0x000e220000000800 */
[----:B------:R-:W1:Y:S01]  /*0010*/  S2R R0, SR_CTAID.X ;  /* 0x0000000000007919 */ /* 0x000e620000002500 */
[----:B------:R-:W2:Y:S01]  /*0020*/  LDCU UR4, c[0x0][0x360] ;  /* 0x00006c00ff0477ac */ /* 0x000ea20008000800 */
[----:B------:R-:W-:Y:S01]  /*0030*/  IMAD.MOV.U32 R7, RZ, RZ, RZ ;  /* 0x000000ffff077224 */ /* 0x000fe200078e00ff */
[----:B------:R-:W-:Y:S01]  /*0040*/  BSSY.RECONVERGENT B0, `(.L_x_0) ;  /* 0x0000098000007945 */ /* 0x000fe20003800200 */
[----:B------:R-:W1:Y:S01]  /*0050*/  S2R R6, SR_TID.X ;  /* 0x0000000000067919 */ /* 0x000e620000002100 */
[----:B------:R-:W3:Y:S01]  /*0060*/  LDCU.64 UR8, c[0x0][0x390] ;  /* 0x00007200ff0877ac */ /* 0x000ee20008000a00 */
[----:B0-----:R-:W-:Y:S01]  /*0070*/  VIADD R1, R1, 0xffffffd8 ;  /* 0xffffffd801017836 */ /* 0x001fe20000000000 */
[----:B------:R-:W-:Y:S01]  /*0080*/  CS2R R10, SRZ ;  /* 0x00000000000a7805 */ /* 0x000fe2000001ff00 */
[----:B------:R-:W0:Y:S01]  /*0090*/  LDCU.64 UR6, c[0x0][0x358] ;  /* 0x00006b00ff0677ac */ /* 0x000e220008000a00 */
[----:B--2---:R-:W-:-:S02]  /*00a0*/  IMAD.U32 R2, RZ, RZ, UR4 ;  /* 0x00000004ff027e24 */ /* 0x004fc4000f8e00ff */
[----:B-1----:R-:W-:-:S03]  /*00b0*/  IMAD.WIDE.U32 R8, R0, UR4, R6 ;  /* 0x0000000400087c25 */ /* 0x002fc6000f8e0006 */
[----:B---3--:R-:W-:-:S04]  /*00c0*/  ISETP.GE.U32.AND P0, PT, R8, UR8, PT ;  /* 0x0000000808007c0c */ /* 0x008fc8000bf06070 */
[----:B------:R-:W-:-:S13]  /*00d0*/  ISETP.GE.AND.EX P0, PT, R9, UR9, PT, P0 ;  /* 0x0000000909007c0c */ /* 0x000fda000bf06300 */
[----:B0-----:R-:W-:Y:S05]  /*00e0*/  @P0 BRA `(.L_x_1) ;  /* 0x0000000800340947 */ /* 0x001fea0003800000 */
[----:B------:R-:W0:Y:S01]  /*00f0*/  LDC.64 R12, c[0x0][0x380] ;  /* 0x0000e000ff0c7b82 */ /* 0x000e220000000a00 */
[----:B------:R-:W1:Y:S01]  /*0100*/  I2F.F64.U64 R8, R8 ;  /* 0x0000000800087312 */ /* 0x000e620000301800 */
[----:B------:R-:W-:Y:S06]  /*0110*/  BSSY.RECONVERGENT B1, `(.L_x_2) ;  /* 0x000001c000017945 */ /* 0x000fec0003800200 */
[----:B------:R-:W0:Y:S01]  /*0120*/  LDC.64 R10, c[0x0][0x388] ;  /* 0x0000e200ff0a7b82 */ /* 0x000e220000000a00 */
[----:B-1----:R-:W-:-:S08]  /*0130*/  DADD R4, R8, 0.5 ;  /* 0x3fe0000008047429 */ /* 0x002fd00000000000 */
[----:B0-----:R-:W-:-:S08]  /*0140*/  DFMA R4, R4, R10, R12 ;  /* 0x0000000a0404722b */ /* 0x001fd0000000000c */
[----:B------:R-:W-:-:S14]  /*0150*/  DSETP.NEU.AND P0, PT, |R4|, +INF , PT ;  /* 0x7ff000000400742a */ /* 0x000fdc0003f0d200 */
[----:B------:R-:W-:Y:S01]  /*0160*/  @!P0 DMUL R20, RZ, R4 ;  /* 0x00000004ff148228 */ /* 0x000fe20000000000 */
[----:B------:R-:W-:Y:S01]  /*0170*/  @!P0 IMAD.MOV.U32 R3, RZ, RZ, RZ ;  /* 0x000000ffff038224 */ /* 0x000fe200078e00ff */
[----:B------:R-:W-:Y:S09]  /*0180*/  @!P0 BRA `(.L_x_3) ;  /* 0x0000000000508947 */ /* 0x000ff20003800000 */
[----:B------:R-:W-:Y:S01]  /*0190*/  UMOV UR4, 0x6dc9c883 ;  /* 0x6dc9c88300047882 */ /* 0x000fe20000000000 */
[----:B------:R-:W-:Y:S01]  /*01a0*/  UMOV UR5, 0x3fe45f30 ;  /* 0x3fe45f3000057882 */ /* 0x000fe20000000000 */
[C---:B------:R-:W-:Y:S02]  /*01b0*/  DSETP.GE.AND P0, PT, |R4|.reuse, 2.14748364800000000000e+09, PT ;  /* 0x41e000000400742a */ /* 0x040fe40003f06200 */
[----:B------:R-:W-:Y:S01]  /*01c0*/  DMUL R8, R4, UR4 ;  /* 0x0000000404087c28 */ /* 0x000fe20008000000 */
[----:B------:R-:W-:Y:S01]  /*01d0*/  UMOV UR4, 0x54442d18 ;  /* 0x54442d1800047882 */ /* 0x000fe20000000000 */
[----:B------:R-:W-:-:S04]  /*01e0*/  UMOV UR5, 0x3ff921fb ;  /* 0x3ff921fb00057882 */ /* 0x000fc80000000000 */
[----:B------:R-:W0:Y:S08]  /*01f0*/  F2I.F64 R3, R8 ;  /* 0x0000000800037311 */ /* 0x000e300000301100 */
[----:B0-----:R-:W0:Y:S02]  /*0200*/  I2F.F64 R20, R3 ;  /* 0x0000000300147312 */ /* 0x001e240000201c00 */
[----:B0-----:R-:W-:Y:S01]  /*0210*/  DFMA R10, R20, -UR4, R4 ;  /* 0x80000004140a7c2b */ /* 0x001fe20008000004 */
[----:B------:R-:W-:Y:S01]  /*0220*/  UMOV UR4, 0x33145c00 ;  /* 0x33145c0000047882 */ /* 0x000fe20000000000 */
[----:B------:R-:W-:-:S06]  /*0230*/  UMOV UR5, 0x3c91a626 ;  /* 0x3c91a62600057882 */ /* 0x000fcc0000000000 */
[----:B------:R-:W-:Y:S01]  /*0240*/  DFMA R10, R20, -UR4, R10 ;  /* 0x80000004140a7c2b */ /* 0x000fe2000800000a */
[----:B------:R-:W-:Y:S01]  /*0250*/  UMOV UR4, 0x252049c0 ;  /* 0x252049c000047882 */ /* 0x000fe20000000000 */
[----:B------:R-:W-:-:S06]  /*0260*/  UMOV UR5, 0x397b839a ;  /* 0x397b839a00057882 */ /* 0x000fcc0000000000 */
[----:B------:R-:W-:Y:S01]  /*0270*/  DFMA R20, R20, -UR4, R10 ;  /* 0x8000000414147c2b */ /* 0x000fe2000800000a */
[----:B------:R-:W-:Y:S10]  /*0280*/  @!P0 BRA `(.L_x_3) ;  /* 0x0000000000108947 */ /* 0x000ff40003800000 */
[----:B------:R-:W-:-:S07]  /*0290*/  MOV R8, 0x2b0 ;  /* 0x000002b000087802 */ /* 0x000fce0000000f00 */
[----:B------:R-:W-:Y:S05]  /*02a0*/  CALL.REL.NOINC `($_Z15midpoint_kernelddxPd$__internal_trig_reduction_slowpathd) ;  /* 0x0000000c00847944 */ /* 0x000fea0003c00000 */
[----:B------:R-:W-:Y:S02]  /*02b0*/  IMAD.MOV.U32 R20, RZ, RZ, R18 ;  /* 0x000000ffff147224 */ /* 0x000fe400078e0012 */
[----:B------:R-:W-:-:S07]  /*02c0*/  IMAD.MOV.U32 R21, RZ, RZ, R19 ;  /* 0x000000ffff157224 */ /* 0x000fce00078e0013 */
.L_x_3:
[----:B------:R-:W-:Y:S05]  /*02d0*/  BSYNC.RECONVERGENT B1 ;  /* 0x0000000000017941 */ /* 0x000fea0003800200 */
.L_x_2:
[----:B------:R-:W0:Y:S01]  /*02e0*/  LDCU.64 UR4, c[0x4][0x8] ;  /* 0x01000100ff0477ac */ /* 0x000e220008000a00 */
[----:B------:R-:W-:-:S05]  /*02f0*/  IMAD.SHL.U32 R8, R3, 0x40, RZ ;  /* 0x0000004003087824 */ /* 0x000fca00078e00ff */
[----:B------:R-:W-:-:S04]  /*0300*/  LOP3.LUT R8, R8, 0x40, RZ, 0xc0, !PT ;  /* 0x0000004008087812 */ /* 0x000fc800078ec0ff */
[----:B0-----:R-:W-:-:S05]  /*0310*/  IADD3 R28, P0, PT, R8, UR4, RZ ;  /* 0x00000004081c7c10 */ /* 0x001fca000ff1e0ff */
[----:B------:R-:W-:-:S05]  /*0320*/  IMAD.X R29, RZ, RZ, UR5, P0 ;  /* 0x00000005ff1d7e24 */ /* 0x000fca00080e06ff */
[----:B------:R-:W2:Y:S04]  /*0330*/  LDG.E.128.CONSTANT R8, desc[UR6][R28.64] ;  /* 0x000000061c087981 */ /* 0x000ea8000c1e9d00 */
[----:B------:R-:W3:Y:S04]  /*0340*/  LDG.E.128.CONSTANT R12, desc[UR6][R28.64+0x10] ;  /* 0x000010061c0c7981 */ /* 0x000ee8000c1e9d00 */
[----:B------:R-:W4:Y:S01]  /*0350*/  LDG.E.128.CONSTANT R16, desc[UR6][R28.64+0x20] ;  /* 0x000020061c107981 */ /* 0x000f22000c1e9d00 */
[----:B------:R-:W-:Y:S01]  /*0360*/  LOP3.LUT R22, R3, 0x1, RZ, 0xc0, !PT ;  /* 0x0000000103167812 */ /* 0x000fe200078ec0ff */
[----:B------:R-:W-:Y:S01]  /*0370*/  IMAD.MOV.U32 R24, RZ, RZ, 0x20fd8164 ;  /* 0x20fd8164ff187424 */ /* 0x000fe200078e00ff */
[----:B------:R-:W0:Y:S01]  /*0380*/  MUFU.RCP64H R27, -10 ;  /* 0xc0240000001b7908 */ /* 0x000e220000001800 */
[----:B------:R-:W-:Y:S01]  /*0390*/  IMAD.MOV.U32 R25, RZ, RZ, 0x3da8ff83 ;  /* 0x3da8ff83ff197424 */ /* 0x000fe200078e00ff */
[----:B------:R-:W-:Y:S01]  /*03a0*/  ISETP.NE.U32.AND P0, PT, R22, 0x1, PT ;  /* 0x000000011600780c */ /* 0x000fe20003f05070 */
[----:B------:R-:W-:Y:S01]  /*03b0*/  DMUL R22, R20, R20 ;  /* 0x0000001414167228 */ /* 0x000fe20000000000 */
[----:B------:R-:W-:Y:S01]  /*03c0*/  IMAD.MOV.U32 R26, RZ, RZ, 0x1 ;  /* 0x00000001ff1a7424 */ /* 0x000fe200078e00ff */
[----:B------:R-:W-:Y:S01]  /*03d0*/  FSETP.GEU.AND P2, PT, |R5|, 6.5827683646048100446e-37, PT ;  /* 0x036000000500780b */ /* 0x000fe20003f4e200 */
[----:B------:R-:W-:Y:S01]  /*03e0*/  BSSY.RECONVERGENT B1, `(.L_x_4) ;  /* 0x0000020000017945 */ /* 0x000fe20003800200 */
[----:B------:R-:W-:-:S02]  /*03f0*/  FSEL R24, R24, -8.06006814911005101289e+34, !P0 ;  /* 0xf9785eba18187808 */ /* 0x000fc40004000000 */
[----:B------:R-:W-:-:S06]  /*0400*/  FSEL R25, -R25, 0.11223486810922622681, !P0 ;  /* 0x3de5db6519197808 */ /* 0x000fcc0004000100 */
[----:B--2---:R-:W-:Y:S01]  /*0410*/  DFMA R24, R22, R24, R8 ;  /* 0x000000181618722b */ /* 0x004fe20000000008 */
[----:B------:R-:W-:Y:S02]  /*0420*/  IMAD.MOV.U32 R8, RZ, RZ, 0x0 ;  /* 0x00000000ff087424 */ /* 0x000fe400078e00ff */
[----:B------:R-:W-:-:S05]  /*0430*/  IMAD.MOV.U32 R9, RZ, RZ, 0x40240000 ;  /* 0x40240000ff097424 */ /* 0x000fca00078e00ff */
[----:B------:R-:W-:Y:S02]  /*0440*/  DFMA R24, R22, R24, R10 ;  /* 0x000000181618722b */ /* 0x000fe4000000000a */
[----:B0-----:R-:W-:-:S06]  /*0450*/  DFMA R10, R26, R8, 1 ;  /* 0x3ff000001a0a742b */ /* 0x001fcc0000000008 */
[----:B---3--:R-:W-:Y:S02]  /*0460*/  DFMA R12, R22, R24, R12 ;  /* 0x00000018160c722b */ /* 0x008fe4000000000c */
[----:B------:R-:W-:-:S06]  /*0470*/  DFMA R10, R10, R10, R10 ;  /* 0x0000000a0a0a722b */ /* 0x000fcc000000000a */
[----:B------:R-:W-:Y:S02]  /*0480*/  DFMA R12, R22, R12, R14 ;  /* 0x0000000c160c722b */ /* 0x000fe4000000000e */
[----:B------:R-:W-:-:S06]  /*0490*/  DFMA R10, R26, R10, R26 ;  /* 0x0000000a1a0a722b */ /* 0x000fcc000000001a */
[----:B----4-:R-:W-:Y:S02]  /*04a0*/  DFMA R12, R22, R12, R16 ;  /* 0x0000000c160c722b */ /* 0x010fe40000000010 */
[----:B------:R-:W-:-:S06]  /*04b0*/  DFMA R8, R10, R8, 1 ;  /* 0x3ff000000a08742b */ /* 0x000fcc0000000008 */
[----:B------:R-:W-:Y:S02]  /*04c0*/  DFMA R12, R22, R12, R18 ;  /* 0x0000000c160c722b */ /* 0x000fe40000000012 */
[----:B------:R-:W-:-:S06]  /*04d0*/  DFMA R8, R10, R8, R10 ;  /* 0x000000080a08722b */ /* 0x000fcc000000000a */
[----:B------:R-:W-:Y:S02]  /*04e0*/  DFMA R20, R12, R20, R20 ;  /* 0x000000140c14722b */ /* 0x000fe40000000014 */
[----:B------:R-:W-:Y:S02]  /*04f0*/  DMUL R10, R4, R8 ;  /* 0x00000008040a7228 */ /* 0x000fe40000000000 */
[----:B------:R-:W-:-:S06]  /*0500*/  DFMA R12, R22, R12, 1 ;  /* 0x3ff00000160c742b */ /* 0x000fcc000000000c */
[----:B------:R-:W-:-:S04]  /*0510*/  DFMA R14, R10, 10, R4 ;  /* 0x402400000a0e782b */ /* 0x000fc80000000004 */
[----:B------:R-:W-:Y:S02]  /*0520*/  FSEL R12, R12, R20, !P0 ;  /* 0x000000140c0c7208 */ /* 0x000fe40004000000 */
[----:B------:R-:W-:Y:S02]  /*0530*/  FSEL R13, R13, R21, !P0 ;  /* 0x000000150d0d7208 */ /* 0x000fe40004000000 */
[----:B------:R-:W-:Y:S01]  /*0540*/  DFMA R8, R8, R14, R10 ;  /* 0x0000000e0808722b */ /* 0x000fe2000000000a */
[----:B------:R-:W-:-:S03]  /*0550*/  LOP3.LUT P0, RZ, R3, 0x2, RZ, 0xc0, !PT ;  /* 0x0000000203ff7812 */ /* 0x000fc6000780c0ff */
[----:B------:R-:W-:-:S06]  /*0560*/  DADD R10, RZ, -R12 ;  /* 0x00000000ff0a7229 */ /* 0x000fcc000000080c */
[----:B------:R-:W-:-:S04]  /*0570*/  FFMA R14, RZ, -2.5625, R9 ;  /* 0xc0240000ff0e7823 */ /* 0x000fc80000000009 */
[----:B------:R-:W-:Y:S02]  /*0580*/  FSEL R10, R12, R10, !P0 ;  /* 0x0000000a0c0a7208 */ /* 0x000fe40004000000 */
[----:B------:R-:W-:Y:S02]  /*0590*/  FSETP.GT.AND P1, PT, |R14|, 1.469367938527859385e-39, PT ;  /* 0x001000000e00780b */ /* 0x000fe40003f24200 */
[----:B------:R-:W-:-:S11]  /*05a0*/  FSEL R11, R13, R11, !P0 ;  /* 0x0000000b0d0b7208 */ /* 0x000fd60004000000 */
[----:B------:R-:W-:Y:S05]  /*05b0*/  @P1 BRA P2, `(.L_x_5) ;  /* 0x0000000000081947 */ /* 0x000fea0001000000 */
[----:B------:R-:W-:-:S07]  /*05c0*/  MOV R14, 0x5e0 ;  /* 0x000005e0000e7802 */ /* 0x000fce0000000f00 */
[----:B------:R-:W-:Y:S05]  /*05d0*/  CALL.REL.NOINC `($__internal_0_$__cuda_sm20_div_rn_f64_full) ;  /* 0x0000000400707944 */ /* 0x000fea0003c00000 */
.L_x_5:
[----:B------:R-:W-:Y:S05]  /*05e0*/  BSYNC.RECONVERGENT B1 ;  /* 0x0000000000017941 */ /* 0x000fea0003800200 */
.L_x_4:
[----:B------:R-:W-:Y:S01]  /*05f0*/  IMAD.MOV.U32 R4, RZ, RZ, 0x652b82fe ;  /* 0x652b82feff047424 */ /* 0x000fe200078e00ff */
[----:B------:R-:W-:Y:S01]  /*0600*/  UMOV UR4, 0xfefa39ef ;  /* 0xfefa39ef00047882 */ /* 0x000fe20000000000 */
[----:B------:R-:W-:Y:S01]  /*0610*/  IMAD.MOV.U32 R5, RZ, RZ, 0x3ff71547 ;  /* 0x3ff71547ff057424 */ /* 0x000fe200078e00ff */
[----:B------:R-:W-:Y:S01]  /*0620*/  UMOV UR5, 0x3fe62e42 ;  /* 0x3fe62e4200057882 */ /* 0x000fe20000000000 */
[----:B------:R-:W-:Y:S01]  /*0630*/  FSETP.GEU.AND P0, PT, |R9|, 4.1917929649353027344, PT ;  /* 0x4086232b0900780b */ /* 0x000fe20003f0e200 */
[----:B------:R-:W-:Y:S03]  /*0640*/  BSSY.RECONVERGENT B1, `(.L_x_6) ;  /* 0x0000036000017945 */ /* 0x000fe60003800200 */
[----:B------:R-:W-:-:S08]  /*0650*/  DFMA R4, R8, R4, 6.75539944105574400000e+15 ;  /* 0x433800000804742b */ /* 0x000fd00000000004 */
[----:B------:R-:W-:-:S08]  /*0660*/  DADD R12, R4, -6.75539944105574400000e+15 ;  /* 0xc3380000040c7429 */ /* 0x000fd00000000000 */
[----:B------:R-:W-:Y:S01]  /*0670*/  DFMA R14, R12, -UR4, R8 ;  /* 0x800000040c0e7c2b */ /* 0x000fe20008000008 */
[----:B------:R-:W-:Y:S01]  /*0680*/  UMOV UR4, 0x3b39803f ;  /* 0x3b39803f00047882 */ /* 0x000fe20000000000 */
[----:B------:R-:W-:-:S06]  /*0690*/  UMOV UR5, 0x3c7abc9e ;  /* 0x3c7abc9e00057882 */ /* 0x000fcc0000000000 */
[----:B------:R-:W-:Y:S01]  /*06a0*/  DFMA R12, R12, -UR4, R14 ;  /* 0x800000040c0c7c2b */ /* 0x000fe2000800000e */
[----:B------:R-:W-:Y:S01]  /*06b0*/  UMOV UR4, 0x69ce2bdf ;  /* 0x69ce2bdf00047882 */ /* 0x000fe20000000000 */
[----:B------:R-:W-:Y:S01]  /*06c0*/  IMAD.MOV.U32 R14, RZ, RZ, -0x35dec16 ;  /* 0xfca213eaff0e7424 */ /* 0x000fe200078e00ff */
[----:B------:R-:W-:Y:S01]  /*06d0*/  UMOV UR5, 0x3e5ade15 ;  /* 0x3e5ade1500057882 */ /* 0x000fe20000000000 */
[----:B------:R-:W-:-:S06]  /*06e0*/  IMAD.MOV.U32 R15, RZ, RZ, 0x3e928af3 ;  /* 0x3e928af3ff0f7424 */ /* 0x000fcc00078e00ff */
[----:B------:R-:W-:Y:S01]  /*06f0*/  DFMA R14, R12, UR4, R14 ;  /* 0x000000040c0e7c2b */ /* 0x000fe2000800000e */
[----:B------:R-:W-:Y:S01]  /*0700*/  UMOV UR4, 0x62401315 ;  /* 0x6240131500047882 */ /* 0x000fe20000000000 */
[----:B------:R-:W-:-:S06]  /*0710*/  UMOV UR5, 0x3ec71dee ;  /* 0x3ec71dee00057882 */ /* 0x000fcc0000000000 */
[----:B------:R-:W-:Y:S01]  /*0720*/  DFMA R14, R12, R14, UR4 ;  /* 0x000000040c0e7e2b */ /* 0x000fe2000800000e */
        /* <DEDUP_REMOVED lines=20> */
[----:B------:R-:W-:-:S08]  /*0870*/  DFMA R14, R12, R14, UR4 ;  /* 0x000000040c0e7e2b */ /* 0x000fd0000800000e */
[----:B------:R-:W-:-:S08]  /*0880*/  DFMA R14, R12, R14, 1 ;  /* 0x3ff000000c0e742b */ /* 0x000fd0000000000e */
[----:B------:R-:W-:-:S10]  /*0890*/  DFMA R14, R12, R14, 1 ;  /* 0x3ff000000c0e742b */ /* 0x000fd4000000000e */
[----:B------:R-:W-:Y:S02]  /*08a0*/  IMAD R13, R4, 0x100000, R15 ;  /* 0x00100000040d7824 */ /* 0x000fe400078e020f */
[----:B------:R-:W-:Y:S01]  /*08b0*/  IMAD.MOV.U32 R12, RZ, RZ, R14 ;  /* 0x000000ffff0c7224 */ /* 0x000fe200078e000e */
[----:B------:R-:W-:Y:S06]  /*08c0*/  @!P0 BRA `(.L_x_7) ;  /* 0x0000000000348947 */ /* 0x000fec0003800000 */
[----:B------:R-:W-:Y:S01]  /*08d0*/  FSETP.GEU.AND P1, PT, |R9|, 4.2275390625, PT ;  /* 0x408748000900780b */ /* 0x000fe20003f2e200 */
[C---:B------:R-:W-:Y:S02]  /*08e0*/  DADD R12, R8.reuse, +INF ;  /* 0x7ff00000080c7429 */ /* 0x040fe40000000000 */
[----:B------:R-:W-:-:S08]  /*08f0*/  DSETP.GEU.AND P0, PT, R8, RZ, PT ;  /* 0x000000ff0800722a */ /* 0x000fd00003f0e000 */
[----:B------:R-:W-:Y:S02]  /*0900*/  FSEL R12, R12, RZ, P0 ;  /* 0x000000ff0c0c7208 */ /* 0x000fe40000000000 */
[----:B------:R-:W-:Y:S01]  /*0910*/  @!P1 LEA.HI R3, R4, R4, RZ, 0x1 ;  /* 0x0000000404039211 */ /* 0x000fe200078f08ff */
[----:B------:R-:W-:Y:S01]  /*0920*/  @!P1 IMAD.MOV.U32 R8, RZ, RZ, RZ ;  /* 0x000000ffff089224 */ /* 0x000fe200078e00ff */
[----:B------:R-:W-:Y:S02]  /*0930*/  FSEL R13, R13, RZ, P0 ;  /* 0x000000ff0d0d7208 */ /* 0x000fe40000000000 */
[----:B------:R-:W-:-:S05]  /*0940*/  @!P1 SHF.R.S32.HI R3, RZ, 0x1, R3 ;  /* 0x00000001ff039819 */ /* 0x000fca0000011403 */
[----:B------:R-:W-:Y:S02]  /*0950*/  @!P1 IMAD.IADD R4, R4, 0x1, -R3 ;  /* 0x0000000104049824 */ /* 0x000fe400078e0a03 */
[----:B------:R-:W-:-:S03]  /*0960*/  @!P1 IMAD R5, R3, 0x100000, R15 ;  /* 0x0010000003059824 */ /* 0x000fc600078e020f */
[----:B------:R-:W-:Y:S01]  /*0970*/  @!P1 LEA R9, R4, 0x3ff00000, 0x14 ;  /* 0x3ff0000004099811 */ /* 0x000fe200078ea0ff */
[----:B------:R-:W-:-:S06]  /*0980*/  @!P1 IMAD.MOV.U32 R4, RZ, RZ, R14 ;  /* 0x000000ffff049224 */ /* 0x000fcc00078e000e */
[----:B------:R-:W-:-:S11]  /*0990*/  @!P1 DMUL R12, R4, R8 ;  /* 0x00000008040c9228 */ /* 0x000fd60000000000 */
.L_x_7:
[----:B------:R-:W-:Y:S05]  /*09a0*/  BSYNC.RECONVERGENT B1 ;  /* 0x0000000000017941 */ /* 0x000fea0003800200 */
.L_x_6:
[----:B------:R-:W-:-:S11]  /*09b0*/  DMUL R10, R12, R10 ;  /* 0x0000000a0c0a7228 */ /* 0x000fd60000000000 */
.L_x_1:
[----:B------:R-:W-:Y:S05]  /*09c0*/  BSYNC.RECONVERGENT B0 ;  /* 0x0000000000007941 */ /* 0x000fea0003800200 */
.L_x_0:
[----:B------:R-:W0:Y:S01]  /*09d0*/  S2UR UR5, SR_CgaCtaId ;  /* 0x00000000000579c3 */ /* 0x000e220000008800 */
[----:B------:R-:W-:Y:S01]  /*09e0*/  UMOV UR4, 0x400 ;  /* 0x0000040000047882 */ /* 0x000fe20000000000 */
[----:B------:R-:W-:Y:S02]  /*09f0*/  ISETP.GE.U32.AND P0, PT, R2, 0x2, PT ;  /* 0x000000020200780c */ /* 0x000fe40003f06070 */
[----:B------:R-:W-:Y:S01]  /*0a00*/  ISETP.NE.AND P1, PT, R6, RZ, PT ;  /* 0x000000ff0600720c */ /* 0x000fe20003f25270 */
[----:B0-----:R-:W-:-:S06]  /*0a10*/  ULEA UR4, UR5, UR4, 0x18 ;  /* 0x0000000405047291 */ /* 0x001fcc000f8ec0ff */
[----:B------:R-:W-:-:S05]  /*0a20*/  LEA R3, R6, UR4, 0x3 ;  /* 0x0000000406037c11 */ /* 0x000fca000f8e18ff */
[----:B------:R0:W-:Y:S01]  /*0a30*/  STS.64 [R3], R10 ;  /* 0x0000000a03007388 */ /* 0x0001e20000000a00 */
[----:B------:R-:W-:Y:S06]  /*0a40*/  BAR.SYNC.DEFER_BLOCKING 0x0 ;  /* 0x0000000000007b1d */ /* 0x000fec0000010000 */
[----:B------:R-:W-:Y:S05]  /*0a50*/  @!P0 BRA `(.L_x_8) ;  /* 0x00000000002c8947 */ /* 0x000fea0003800000 */
.L_x_9:
[----:B0-----:R-:W-:-:S04]  /*0a60*/  SHF.R.U32.HI R11, RZ, 0x1, R2 ;  /* 0x00000001ff0b7819 */ /* 0x001fc80000011602 */
[----:B------:R-:W-:-:S13]  /*0a70*/  ISETP.GE.U32.AND P0, PT, R6, R11, PT ;  /* 0x0000000b0600720c */ /* 0x000fda0003f06070 */
[----:B------:R-:W-:Y:S01]  /*0a80*/  @!P0 IMAD R10, R11, 0x8, R3 ;  /* 0x000000080b0a8824 */ /* 0x000fe200078e0203 */
[----:B------:R-:W-:Y:S04]  /*0a90*/  @!P0 LDS.64 R8, [R3] ;  /* 0x0000000003088984 */ /* 0x000fe80000000a00 */
[----:B------:R-:W0:Y:S02]  /*0aa0*/  @!P0 LDS.64 R4, [R10] ;  /* 0x000000000a048984 */ /* 0x000e240000000a00 */
[----:B0-----:R-:W-:-:S07]  /*0ab0*/  @!P0 DADD R4, R4, R8 ;  /* 0x0000000004048229 */ /* 0x001fce0000000008 */
[----:B------:R1:W-:Y:S01]  /*0ac0*/  @!P0 STS.64 [R3], R4 ;  /* 0x0000000403008388 */ /* 0x0003e20000000a00 */
[----:B------:R-:W-:Y:S01]  /*0ad0*/  BAR.SYNC.DEFER_BLOCKING 0x0 ;  /* 0x0000000000007b1d */ /* 0x000fe20000010000 */
[----:B------:R-:W-:Y:S01]  /*0ae0*/  ISETP.GT.U32.AND P0, PT, R2, 0x3, PT ;  /* 0x000000030200780c */ /* 0x000fe20003f04070 */
[----:B------:R-:W-:-:S12]  /*0af0*/  IMAD.MOV.U32 R2, RZ, RZ, R11 ;  /* 0x000000ffff027224 */ /* 0x000fd800078e000b */
[----:B-1----:R-:W-:Y:S05]  /*0b00*/  @P0 BRA `(.L_x_9) ;  /* 0xfffffffc00d40947 */ /* 0x002fea000383ffff */
.L_x_8:
[----:B------:R-:W-:Y:S05]  /*0b10*/  @P1 EXIT ;  /* 0x000000000000194d */ /* 0x000fea0003800000 */
[----:B------:R-:W1:Y:S01]  /*0b20*/  S2UR UR5, SR_CgaCtaId ;  /* 0x00000000000579c3 */ /* 0x000e620000008800 */
[----:B------:R-:W-:-:S07]  /*0b30*/  UMOV UR4, 0x400 ;  /* 0x0000040000047882 */ /* 0x000fce0000000000 */
[----:B------:R-:W2:Y:S01]  /*0b40*/  LDC.64 R4, c[0x0][0x398] ;  /* 0x0000e600ff047b82 */ /* 0x000ea20000000a00 */
[----:B-1----:R-:W-:Y:S01]  /*0b50*/  ULEA UR4, UR5, UR4, 0x18 ;  /* 0x0000000405047291 */ /* 0x002fe2000f8ec0ff */
[----:B--2---:R-:W-:-:S08]  /*0b60*/  IMAD.WIDE.U32 R4, R0, 0x8, R4 ;  /* 0x0000000800047825 */ /* 0x004fd000078e0004 */
[----:B0-----:R-:W0:Y:S04]  /*0b70*/  LDS.64 R2, [UR4] ;  /* 0x00000004ff027984 */ /* 0x001e280008000a00 */
[----:B0-----:R-:W-:Y:S01]  /*0b80*/  STG.E.64 desc[UR6][R4.64], R2 ;  /* 0x0000000204007986 */ /* 0x001fe2000c101b06 */
[----:B------:R-:W-:Y:S05]  /*0b90*/  EXIT ;  /* 0x000000000000794d */ /* 0x000fea0003800000 */
        .weak           $__internal_0_$__cuda_sm20_div_rn_f64_full
        .type           $__internal_0_$__cuda_sm20_div_rn_f64_full,@function
        .size           $__internal_0_$__cuda_sm20_div_rn_f64_full,($_Z15midpoint_kernelddxPd$__internal_trig_reduction_slowpathd - $__internal_0_$__cuda_sm20_div_rn_f64_full)
$__internal_0_$__cuda_sm20_div_rn_f64_full:
[----:B------:R-:W-:Y:S01]  /*0ba0*/  IMAD.MOV.U32 R9, RZ, RZ, -0x400c0000 ;  /* 0xbff40000ff097424 */ /* 0x000fe200078e00ff */
[----:B------:R-:W-:Y:S01]  /*0bb0*/  BSSY.RECONVERGENT B2, `(.L_x_10) ;  /* 0x000004c000027945 */ /* 0x000fe20003800200 */
[----:B------:R-:W-:Y:S02]  /*0bc0*/  IMAD.MOV.U32 R8, RZ, RZ, 0x0 ;  /* 0x00000000ff087424 */ /* 0x000fe400078e00ff */
[----:B------:R-:W0:Y:S01]  /*0bd0*/  MUFU.RCP64H R17, R9 ;  /* 0x0000000900117308 */ /* 0x000e220000001800 */
[----:B------:R-:W-:Y:S02]  /*0be0*/  IMAD.MOV.U32 R16, RZ, RZ, 0x1 ;  /* 0x00000001ff107424 */ /* 0x000fe400078e00ff */
[----:B------:R-:W-:Y:S02]  /*0bf0*/  IMAD.MOV.U32 R13, RZ, RZ, R5 ;  /* 0x000000ffff0d7224 */ /* 0x000fe400078e0005 */
[----:B------:R-:W-:Y:S02]  /*0c00*/  IMAD.MOV.U32 R15, RZ, RZ, 0x1ca00000 ;  /* 0x1ca00000ff0f7424 */ /* 0x000fe400078e00ff */
[----:B------:R-:W-:Y:S01]  /*0c10*/  IMAD.MOV.U32 R12, RZ, RZ, R4 ;  /* 0x000000ffff0c7224 */ /* 0x000fe200078e0004 */
[C---:B------:R-:W-:Y:S01]  /*0c20*/  FSETP.GEU.AND P1, PT, |R13|.reuse, 1.469367938527859385e-39, PT ;  /* 0x001000000d00780b */ /* 0x040fe20003f2e200 */
[----:B------:R-:W-:Y:S01]  /*0c30*/  IMAD.MOV.U32 R23, RZ, RZ, 0x40200000 ;  /* 0x40200000ff177424 */ /* 0x000fe200078e00ff */
[----:B------:R-:W-:Y:S01]  /*0c40*/  LOP3.LUT R3, R13, 0x7ff00000, RZ, 0xc0, !PT ;  /* 0x7ff000000d037812 */ /* 0x000fe200078ec0ff */
[----:B------:R-:W-:-:S02]  /*0c50*/  IMAD.MOV.U32 R4, RZ, RZ, R12 ;  /* 0x000000ffff047224 */ /* 0x000fc400078e000c */
[----:B------:R-:W-:Y:S01]  /*0c60*/  VIADD R25, R23, 0xffffffff ;  /* 0xffffffff17197836 */ /* 0x000fe20000000000 */
[----:B------:R-:W-:Y:S01]  /*0c70*/  ISETP.GE.U32.AND P0, PT, R3, 0x40200000, PT ;  /* 0x402000000300780c */ /* 0x000fe20003f06070 */
[----:B------:R-:W-:Y:S01]  /*0c80*/  IMAD.MOV.U32 R22, RZ, RZ, R3 ;  /* 0x000000ffff167224 */ /* 0x000fe200078e0003 */
[----:B0-----:R-:W-:Y:S02]  /*0c90*/  DFMA R18, R16, -R8, 1 ;  /* 0x3ff000001012742b */ /* 0x001fe40000000808 */
[----:B------:R-:W-:-:S04]  /*0ca0*/  SEL R15, R15, 0x63400000, !P0 ;  /* 0x634000000f0f7807 */ /* 0x000fc80004000000 */
[----:B------:R-:W-:Y:S02]  /*0cb0*/  LOP3.LUT R5, R15, 0x800fffff, R13, 0xf8, !PT ;  /* 0x800fffff0f057812 */ /* 0x000fe400078ef80d */
[----:B------:R-:W-:-:S08]  /*0cc0*/  DFMA R18, R18, R18, R18 ;  /* 0x000000121212722b */ /* 0x000fd00000000012 */
[----:B------:R-:W-:Y:S01]  /*0cd0*/  DFMA R16, R16, R18, R16 ;  /* 0x000000121010722b */ /* 0x000fe20000000010 */
[----:B------:R-:W-:-:S04]  /*0ce0*/  @!P1 LOP3.LUT R18, R15, 0x80000000, R13, 0xf8, !PT ;  /* 0x800000000f129812 */ /* 0x000fc800078ef80d */
[----:B------:R-:W-:Y:S01]  /*0cf0*/  @!P1 LOP3.LUT R19, R18, 0x100000, RZ, 0xfc, !PT ;  /* 0x0010000012139812 */ /* 0x000fe200078efcff */
[----:B------:R-:W-:Y:S02]  /*0d00*/  @!P1 IMAD.MOV.U32 R18, RZ, RZ, RZ ;  /* 0x000000ffff129224 */ /* 0x000fe400078e00ff */
[----:B------:R-:W-:-:S04]  /*0d10*/  DFMA R20, R16, -R8, 1 ;  /* 0x3ff000001014742b */ /* 0x000fc80000000808 */
[----:B------:R-:W-:-:S04]  /*0d20*/  @!P1 DFMA R4, R4, 2, -R18 ;  /* 0x400000000404982b */ /* 0x000fc80000000812 */
[----:B------:R-:W-:-:S06]  /*0d30*/  DFMA R16, R16, R20, R16 ;  /* 0x000000141010722b */ /* 0x000fcc0000000010 */
[----:B------:R-:W-:Y:S02]  /*0d40*/  @!P1 LOP3.LUT R22, R5, 0x7ff00000, RZ, 0xc0, !PT ;  /* 0x7ff0000005169812 */ /* 0x000fe400078ec0ff */
[----:B------:R-:W-:-:S03]  /*0d50*/  DMUL R18, R16, R4 ;  /* 0x0000000410127228 */ /* 0x000fc60000000000 */
[----:B------:R-:W-:-:S05]  /*0d60*/  VIADD R24, R22, 0xffffffff ;  /* 0xffffffff16187836 */ /* 0x000fca0000000000 */
[----:B------:R-:W-:Y:S01]  /*0d70*/  DFMA R20, R18, -R8, R4 ;  /* 0x800000081214722b */ /* 0x000fe20000000004 */
[----:B------:R-:W-:-:S04]  /*0d80*/  ISETP.GT.U32.AND P0, PT, R24, 0x7feffffe, PT ;  /* 0x7feffffe1800780c */ /* 0x000fc80003f04070 */
[----:B------:R-:W-:-:S03]  /*0d90*/  ISETP.GT.U32.OR P0, PT, R25, 0x7feffffe, P0 ;  /* 0x7feffffe1900780c */ /* 0x000fc60000704470 */
[----:B------:R-:W-:-:S10]  /*0da0*/  DFMA R16, R16, R20, R18 ;  /* 0x000000141010722b */ /* 0x000fd40000000012 */
[----:B------:R-:W-:Y:S05]  /*0db0*/  @P0 BRA `(.L_x_11) ;  /* 0x0000000000680947 */ /* 0x000fea0003800000 */
[----:B------:R-:W-:-:S05]  /*0dc0*/  IMAD.MOV.U32 R12, RZ, RZ, 0x40200000 ;  /* 0x40200000ff0c7424 */ /* 0x000fca00078e00ff */
[----:B------:R-:W-:-:S04]  /*0dd0*/  VIADDMNMX R3, R3, -R12, 0xb9600000, !PT ;  /* 0xb960000003037446 */ /* 0x000fc8000780090c */
[----:B------:R-:W-:-:S05]  /*0de0*/  VIMNMX R12, PT, PT, R3, 0x46a00000, PT ;  /* 0x46a00000030c7848 */ /* 0x000fca0003fe0100 */
[----:B------:R-:W-:Y:S02]  /*0df0*/  IMAD.IADD R15, R12, 0x1, -R15 ;  /* 0x000000010c0f7824 */ /* 0x000fe400078e0a0f */
[----:B------:R-:W-:Y:S02]  /*0e00*/  IMAD.MOV.U32 R12, RZ, RZ, RZ ;  /* 0x000000ffff0c7224 */ /* 0x000fe400078e00ff */
[----:B------:R-:W-:-:S06]  /*0e10*/  VIADD R13, R15, 0x7fe00000 ;  /* 0x7fe000000f0d7836 */ /* 0x000fcc0000000000 */
[----:B------:R-:W-:-:S10]  /*0e20*/  DMUL R18, R16, R12 ;  /* 0x0000000c10127228 */ /* 0x000fd40000000000 */
[----:B------:R-:W-:-:S13]  /*0e30*/  FSETP.GTU.AND P0, PT, |R19|, 1.469367938527859385e-39, PT ;  /* 0x001000001300780b */ /* 0x000fda0003f0c200 */
[----:B------:R-:W-:Y:S05]  /*0e40*/  @P0 BRA `(.L_x_12) ;  /* 0x0000000000880947 */ /* 0x000fea0003800000 */
[----:B------:R-:W-:Y:S01]  /*0e50*/  DFMA R4, R16, -R8, R4 ;  /* 0x800000081004722b */ /* 0x000fe20000000004 */
[----:B------:R-:W-:-:S09]  /*0e60*/  IMAD.MOV.U32 R12, RZ, RZ, RZ ;  /* 0x000000ffff0c7224 */ /* 0x000fd200078e00ff */
[C---:B------:R-:W-:Y:S02]  /*0e70*/  FSETP.NEU.AND P0, PT, R5.reuse, RZ, PT ;  /* 0x000000ff0500720b */ /* 0x040fe40003f0d000 */
[----:B------:R-:W-:-:S04]  /*0e80*/  LOP3.LUT R3, R5, 0xc0240000, RZ, 0x3c, !PT ;  /* 0xc024000005037812 */ /* 0x000fc800078e3cff */
[----:B------:R-:W-:-:S04]  /*0e90*/  LOP3.LUT R3, R3, 0x80000000, RZ, 0xc0, !PT ;  /* 0x8000000003037812 */ /* 0x000fc800078ec0ff */
[----:B------:R-:W-:-:S03]  /*0ea0*/  LOP3.LUT R13, R3, R13, RZ, 0xfc, !PT ;  /* 0x0000000d030d7212 */ /* 0x000fc600078efcff */
[----:B------:R-:W-:Y:S05]  /*0eb0*/  @!P0 BRA `(.L_x_12) ;  /* 0x00000000006c8947 */ /* 0x000fea0003800000 */
[----:B------:R-:W-:Y:S01]  /*0ec0*/  IMAD.MOV R5, RZ, RZ, -R15 ;  /* 0x000000ffff057224 */ /* 0x000fe200078e0a0f */
[----:B------:R-:W-:Y:S01]  /*0ed0*/  DMUL.RP R12, R16, R12 ;  /* 0x0000000c100c7228 */ /* 0x000fe20000008000 */
[----:B------:R-:W-:Y:S01]  /*0ee0*/  IMAD.MOV.U32 R4, RZ, RZ, RZ ;  /* 0x000000ffff047224 */ /* 0x000fe200078e00ff */
[----:B------:R-:W-:-:S05]  /*0ef0*/  IADD3 R15, PT, PT, -R15, -0x43300000, RZ ;  /* 0xbcd000000f0f7810 */ /* 0x000fca0007ffe1ff */
[----:B------:R-:W-:-:S03]  /*0f00*/  DFMA R4, R18, -R4, R16 ;  /* 0x800000041204722b */ /* 0x000fc60000000010 */
[----:B------:R-:W-:-:S07]  /*0f10*/  LOP3.LUT R3, R13, R3, RZ, 0x3c, !PT ;  /* 0x000000030d037212 */ /* 0x000fce00078e3cff */
[----:B------:R-:W-:-:S04]  /*0f20*/  FSETP.NEU.AND P0, PT, |R5|, R15, PT ;  /* 0x0000000f0500720b */ /* 0x000fc80003f0d200 */
[----:B------:R-:W-:Y:S02]  /*0f30*/  FSEL R18, R12, R18, !P0 ;  /* 0x000000120c127208 */ /* 0x000fe40004000000 */
[----:B------:R-:W-:Y:S01]  /*0f40*/  FSEL R19, R3, R19, !P0 ;  /* 0x0000001303137208 */ /* 0x000fe20004000000 */
[----:B------:R-:W-:Y:S06]  /*0f50*/  BRA `(.L_x_12) ;  /* 0x0000000000447947 */ /* 0x000fec0003800000 */
.L_x_11:
[----:B------:R-:W-:-:S14]  /*0f60*/  DSETP.NAN.AND P0, PT, R12, R12, PT ;  /* 0x0000000c0c00722a */ /* 0x000fdc0003f08000 */
[----:B------:R-:W-:Y:S05]  /*0f70*/  @P0 BRA `(.L_x_13) ;  /* 0x0000000000340947 */ /* 0x000fea0003800000 */
[----:B------:R-:W-:Y:S01]  /*0f80*/  ISETP.NE.AND P0, PT, R22, R23, PT ;  /* 0x000000171600720c */ /* 0x000fe20003f05270 */
[----:B------:R-:W-:Y:S02]  /*0f90*/  IMAD.MOV.U32 R18, RZ, RZ, 0x0 ;  /* 0x00000000ff127424 */ /* 0x000fe400078e00ff */
[----:B------:R-:W-:-:S10]  /*0fa0*/  IMAD.MOV.U32 R19, RZ, RZ, -0x80000 ;  /* 0xfff80000ff137424 */ /* 0x000fd400078e00ff */
[----:B------:R-:W-:Y:S05]  /*0fb0*/  @!P0 BRA `(.L_x_12) ;  /* 0x00000000002c8947 */ /* 0x000fea0003800000 */
[----:B------:R-:W-:Y:S02]  /*0fc0*/  ISETP.NE.AND P0, PT, R22, 0x7ff00000, PT ;  /* 0x7ff000001600780c */ /* 0x000fe40003f05270 */
[----:B------:R-:W-:Y:S02]  /*0fd0*/  LOP3.LUT R12, R13, 0xc0240000, RZ, 0x3c, !PT ;  /* 0xc02400000d0c7812 */ /* 0x000fe400078e3cff */
[----:B------:R-:W-:Y:S02]  /*0fe0*/  ISETP.EQ.OR P0, PT, R23, RZ, !P0 ;  /* 0x000000ff1700720c */ /* 0x000fe40004702670 */
[----:B------:R-:W-:-:S11]  /*0ff0*/  LOP3.LUT R19, R12, 0x80000000, RZ, 0xc0, !PT ;  /* 0x800000000c137812 */ /* 0x000fd600078ec0ff */
[----:B------:R-:W-:Y:S01]  /*1000*/  @P0 LOP3.LUT R3, R19, 0x7ff00000, RZ, 0xfc, !PT ;  /* 0x7ff0000013030812 */ /* 0x000fe200078efcff */
[----:B------:R-:W-:Y:S02]  /*1010*/  @!P0 IMAD.MOV.U32 R18, RZ, RZ, RZ ;  /* 0x000000ffff128224 */ /* 0x000fe400078e00ff */
[----:B------:R-:W-:Y:S02]  /*1020*/  @P0 IMAD.MOV.U32 R18, RZ, RZ, RZ ;  /* 0x000000ffff120224 */ /* 0x000fe400078e00ff */
[----:B------:R-:W-:Y:S01]  /*1030*/  @P0 IMAD.MOV.U32 R19, RZ, RZ, R3 ;  /* 0x000000ffff130224 */ /* 0x000fe200078e0003 */
[----:B------:R-:W-:Y:S06]  /*1040*/  BRA `(.L_x_12) ;  /* 0x0000000000087947 */ /* 0x000fec0003800000 */
.L_x_13:
[----:B------:R-:W-:Y:S01]  /*1050*/  LOP3.LUT R19, R13, 0x80000, RZ, 0xfc, !PT ;  /* 0x000800000d137812 */ /* 0x000fe200078efcff */
[----:B------:R-:W-:-:S07]  /*1060*/  IMAD.MOV.U32 R18, RZ, RZ, R12 ;  /* 0x000000ffff127224 */ /* 0x000fce00078e000c */
.L_x_12:
[----:B------:R-:W-:Y:S05]  /*1070*/  BSYNC.RECONVERGENT B2 ;  /* 0x0000000000027941 */ /* 0x000fea0003800200 */
.L_x_10:
[----:B------:R-:W-:Y:S02]  /*1080*/  IMAD.MOV.U32 R15, RZ, RZ, 0x0 ;  /* 0x00000000ff0f7424 */ /* 0x000fe400078e00ff */
[----:B------:R-:W-:Y:S02]  /*1090*/  IMAD.MOV.U32 R8, RZ, RZ, R18 ;  /* 0x000000ffff087224 */ /* 0x000fe400078e0012 */
[----:B------:R-:W-:Y:S01]  /*10a0*/  IMAD.MOV.U32 R9, RZ, RZ, R19 ;  /* 0x000000ffff097224 */ /* 0x000fe200078e0013 */
[----:B------:R-:W-:Y:S06]  /*10b0*/  RET.REL.NODEC R14 `(_Z15midpoint_kernelddxPd) ;  /* 0xffffffec0ed07950 */ /* 0x000fec0003c3ffff */
        .type           $_Z15midpoint_kernelddxPd$__internal_trig_reduction_slowpathd,@function
        .size           $_Z15midpoint_kernelddxPd$__internal_trig_reduction_slowpathd,(.L_x_23 - $_Z15midpoint_kernelddxPd$__internal_trig_reduction_slowpathd)
$_Z15midpoint_kernelddxPd$__internal_trig_reduction_slowpathd:
[--C-:B------:R-:W-:Y:S01]  /*10c0*/  SHF.R.U32.HI R3, RZ, 0x14, R5.reuse ;  /* 0x00000014ff037819 */ /* 0x100fe20000011605 */
[----:B------:R-:W-:Y:S02]  /*10d0*/  IMAD.MOV.U32 R18, RZ, RZ, R4 ;  /* 0x000000ffff127224 */ /* 0x000fe400078e0004 */
[----:B------:R-:W-:Y:S01]  /*10e0*/  IMAD.MOV.U32 R19, RZ, RZ, R5 ;  /* 0x000000ffff137224 */ /* 0x000fe200078e0005 */
[----:B------:R-:W-:Y:S01]  /*10f0*/  LOP3.LUT R9, R3, 0x7ff, RZ, 0xc0, !PT ;  /* 0x000007ff03097812 */ /* 0x000fe200078ec0ff */
[----:B------:R-:W-:-:S03]  /*1100*/  IMAD.MOV.U32 R12, RZ, RZ, RZ ;  /* 0x000000ffff0c7224 */ /* 0x000fc600078e00ff */
[----:B------:R-:W-:-:S13]  /*1110*/  ISETP.NE.AND P0, PT, R9, 0x7ff, PT ;  /* 0x000007ff0900780c */ /* 0x000fda0003f05270 */
[----:B------:R-:W-:Y:S05]  /*1120*/  @!P0 BRA `(.L_x_14) ;  /* 0x00000008004c8947 */ /* 0x000fea0003800000 */
[----:B------:R-:W-:Y:S01]  /*1130*/  VIADD R10, R9, 0xfffffc00 ;  /* 0xfffffc00090a7836 */ /* 0x000fe20000000000 */
[----:B------:R-:W-:Y:S01]  /*1140*/  BSSY.RECONVERGENT B2, `(.L_x_15) ;  /* 0x0000030000027945 */ /* 0x000fe20003800200 */
[----:B------:R-:W-:Y:S01]  /*1150*/  IMAD.MOV.U32 R11, RZ, RZ, R5 ;  /* 0x000000ffff0b7224 */ /* 0x000fe200078e0005 */
[----:B------:R-:W-:Y:S02]  /*1160*/  CS2R R16, SRZ ;  /* 0x0000000000107805 */ /* 0x000fe4000001ff00 */
[----:B------:R-:W-:Y:S02]  /*1170*/  SHF.R.U32.HI R9, RZ, 0x6, R10 ;  /* 0x00000006ff097819 */ /* 0x000fe4000001160a */
[----:B------:R-:W-:Y:S02]  /*1180*/  ISETP.GE.U32.AND P0, PT, R10, 0x80, PT ;  /* 0x000000800a00780c */ /* 0x000fe40003f06070 */
[C---:B------:R-:W-:Y:S02]  /*1190*/  IADD3 R10, PT, PT, -R9.reuse, 0x13, RZ ;  /* 0x00000013090a7810 */ /* 0x040fe40007ffe1ff */
[----:B------:R-:W-:-:S02]  /*11a0*/  IADD3 R23, PT, PT, -R9, 0xf, RZ ;  /* 0x0000000f09177810 */ /* 0x000fc40007ffe1ff */
[----:B------:R-:W-:-:S04]  /*11b0*/  SEL R10, R10, 0x12, P0 ;  /* 0x000000120a0a7807 */ /* 0x000fc80000000000 */
[----:B------:R-:W-:-:S13]  /*11c0*/  ISETP.GE.AND P0, PT, R23, R10, PT ;  /* 0x0000000a1700720c */ /* 0x000fda0003f06270 */
[----:B------:R-:W-:Y:S05]  /*11d0*/  @P0 BRA `(.L_x_16) ;  /* 0x0000000000980947 */ /* 0x000fea0003800000 */
[----:B------:R-:W0:Y:S01]  /*11e0*/  LDC.64 R14, c[0x0][0x358] ;  /* 0x0000d600ff0e7b82 */ /* 0x000e220000000a00 */
[C---:B------:R-:W-:Y:S01]  /*11f0*/  SHF.L.U64.HI R12, R18.reuse, 0xb, R19 ;  /* 0x0000000b120c7819 */ /* 0x040fe20000010213 */
[----:B------:R-:W-:Y:S01]  /*1200*/  BSSY.RECONVERGENT B3, `(.L_x_17) ;  /* 0x0000022000037945 */ /* 0x000fe20003800200 */
[----:B------:R-:W-:Y:S01]  /*1210*/  IMAD.SHL.U32 R13, R18, 0x800, RZ ;  /* 0x00000800120d7824 */ /* 0x000fe200078e00ff */
[----:B------:R-:W-:Y:S01]  /*1220*/  IADD3 R21, PT, PT, RZ, -R9, -R10 ;  /* 0x80000009ff157210 */ /* 0x000fe20007ffe80a */
[----:B------:R-:W-:Y:S01]  /*1230*/  IMAD.MOV.U32 R20, RZ, RZ, RZ ;  /* 0x000000ffff147224 */ /* 0x000fe200078e00ff */
[----:B------:R-:W-:Y:S02]  /*1240*/  CS2R R16, SRZ ;  /* 0x0000000000107805 */ /* 0x000fe4000001ff00 */
[----:B------:R-:W-:-:S07]  /*1250*/  LOP3.LUT R12, R12, 0x80000000, RZ, 0xfc, !PT ;  /* 0x800000000c0c7812 */ /* 0x000fce00078efcff */
.L_x_18:
[----:B------:R-:W1:Y:S01]  /*1260*/  LDC.64 R18, c[0x4][RZ] ;  /* 0x01000000ff127b82 */ /* 0x000e620000000a00 */
[----:B0-----:R-:W-:Y:S02]  /*1270*/  R2UR UR4, R14 ;  /* 0x000000000e0472ca */ /* 0x001fe400000e0000 */
[----:B------:R-:W-:Y:S01]  /*1280*/  R2UR UR5, R15 ;  /* 0x000000000f0572ca */ /* 0x000fe200000e0000 */
[----:B-1----:R-:W-:-:S12]  /*1290*/  IMAD.WIDE R18, R23, 0x8, R18 ;  /* 0x0000000817127825 */ /* 0x002fd800078e0212 */
[----:B------:R-:W2:Y:S01]  /*12a0*/  LDG.E.64.CONSTANT R18, desc[UR4][R18.64] ;  /* 0x0000000412127981 */ /* 0x000ea2000c1e9b00 */
[----:B------:R-:W-:Y:S02]  /*12b0*/  VIADD R21, R21, 0x1 ;  /* 0x0000000115157836 */ /* 0x000fe40000000000 */
[----:B------:R-:W-:Y:S02]  /*12c0*/  VIADD R23, R23, 0x1 ;  /* 0x0000000117177836 */ /* 0x000fe40000000000 */
[----:B--2---:R-:W-:-:S04]  /*12d0*/  IMAD.WIDE.U32 R16, P2, R18, R13, R16 ;  /* 0x0000000d12107225 */ /* 0x004fc80007840010 */
[----:B------:R-:W-:Y:S02]  /*12e0*/  IMAD R25, R18, R12, RZ ;  /* 0x0000000c12197224 */ /* 0x000fe400078e02ff */
[CC--:B------:R-:W-:Y:S02]  /*12f0*/  IMAD R22, R19.reuse, R13.reuse, RZ ;  /* 0x0000000d13167224 */ /* 0x0c0fe400078e02ff */
[----:B------:R-:W-:Y:S01]  /*1300*/  IMAD.HI.U32 R27, R19, R13, RZ ;  /* 0x0000000d131b7227 */ /* 0x000fe200078e00ff */
[----:B------:R-:W-:-:S03]  /*1310*/  IADD3 R17, P0, PT, R25, R17, RZ ;  /* 0x0000001119117210 */ /* 0x000fc60007f1e0ff */
[----:B------:R-:W-:Y:S01]  /*1320*/  IMAD R25, R20, 0x8, R1 ;  /* 0x0000000814197824 */ /* 0x000fe200078e0201 */
[----:B------:R-:W-:Y:S01]  /*1330*/  IADD3 R17, P1, PT, R22, R17, RZ ;  /* 0x0000001116117210 */ /* 0x000fe20007f3e0ff */
[----:B------:R-:W-:-:S04]  /*1340*/  IMAD.HI.U32 R22, R18, R12, RZ ;  /* 0x0000000c12167227 */ /* 0x000fc800078e00ff */
[----:B------:R-:W-:Y:S01]  /*1350*/  IMAD.X R18, RZ, RZ, R22, P2 ;  /* 0x000000ffff127224 */ /* 0x000fe200010e0616 */
[----:B------:R0:W-:Y:S01]  /*1360*/  STL.64 [R25], R16 ;  /* 0x0000001019007387 */ /* 0x0001e20000100a00 */
[----:B------:R-:W-:-:S03]  /*1370*/  IMAD.HI.U32 R22, R19, R12, RZ ;  /* 0x0000000c13167227 */ /* 0x000fc600078e00ff */
[----:B------:R-:W-:Y:S01]  /*1380*/  IADD3.X R18, P0, PT, R27, R18, RZ, P0, !PT ;  /* 0x000000121b127210 */ /* 0x000fe2000071e4ff */
[----:B------:R-:W-:Y:S02]  /*1390*/  IMAD R19, R19, R12, RZ ;  /* 0x0000000c13137224 */ /* 0x000fe400078e02ff */
[----:B------:R-:W-:-:S03]  /*13a0*/  VIADD R20, R20, 0x1 ;  /* 0x0000000114147836 */ /* 0x000fc60000000000 */
[----:B------:R-:W-:Y:S01]  /*13b0*/  IADD3.X R19, P1, PT, R19, R18, RZ, P1, !PT ;  /* 0x0000001213137210 */ /* 0x000fe20000f3e4ff */
[----:B------:R-:W-:Y:S01]  /*13c0*/  IMAD.X R18, RZ, RZ, R22, P0 ;  /* 0x000000ffff127224 */ /* 0x000fe200000e0616 */
[----:B------:R-:W-:-:S03]  /*13d0*/  ISETP.NE.AND P0, PT, R21, -0xf, PT ;  /* 0xfffffff11500780c */ /* 0x000fc60003f05270 */
[----:B------:R-:W-:Y:S02]  /*13e0*/  IMAD.X R18, RZ, RZ, R18, P1 ;  /* 0x000000ffff127224 */ /* 0x000fe400008e0612 */
[----:B0-----:R-:W-:Y:S02]  /*13f0*/  IMAD.MOV.U32 R16, RZ, RZ, R19 ;  /* 0x000000ffff107224 */ /* 0x001fe400078e0013 */
[----:B------:R-:W-:-:S06]  /*1400*/  IMAD.MOV.U32 R17, RZ, RZ, R18 ;  /* 0x000000ffff117224 */ /* 0x000fcc00078e0012 */
[----:B------:R-:W-:Y:S05]  /*1410*/  @P0 BRA `(.L_x_18) ;  /* 0xfffffffc00900947 */ /* 0x000fea000383ffff */
[----:B------:R-:W-:Y:S05]  /*1420*/  BSYNC.RECONVERGENT B3 ;  /* 0x0000000000037941 */ /* 0x000fea0003800200 */
.L_x_17:
[----:B------:R-:W-:-:S07]  /*1430*/  IMAD.MOV.U32 R23, RZ, RZ, R10 ;  /* 0x000000ffff177224 */ /* 0x000fce00078e000a */
.L_x_16:
[----:B------:R-:W-:Y:S05]  /*1440*/  BSYNC.RECONVERGENT B2 ;  /* 0x0000000000027941 */ /* 0x000fea0003800200 */
.L_x_15:
[----:B------:R-:W-:Y:S01]  /*1450*/  LOP3.LUT P0, R21, R3, 0x3f, RZ, 0xc0, !PT ;  /* 0x0000003f03157812 */ /* 0x000fe2000780c0ff */
[----:B------:R-:W-:-:S04]  /*1460*/  IMAD.IADD R10, R9, 0x1, R23 ;  /* 0x00000001090a7824 */ /* 0x000fc800078e0217 */
[----:B------:R-:W-:-:S05]  /*1470*/  IMAD.U32 R9, R10, 0x8, R1 ;  /* 0x000000080a097824 */ /* 0x000fca00078e0001 */
[----:B------:R0:W-:Y:S04]  /*1480*/  STL.64 [R9+-0x78], R16 ;  /* 0xffff881009007387 */ /* 0x0001e80000100a00 */
[----:B------:R-:W2:Y:S04]  /*1490*/  @P0 LDL.64 R18, [R1+0x8] ;  /* 0x0000080001120983 */ /* 0x000ea80000100a00 */
[----:B------:R-:W3:Y:S04]  /*14a0*/  LDL.64 R14, [R1+0x10] ;  /* 0x00001000010e7983 */ /* 0x000ee80000100a00 */
[----:B------:R-:W4:Y:S01]  /*14b0*/  LDL.64 R12, [R1+0x18] ;  /* 0x00001800010c7983 */ /* 0x000f220000100a00 */
[----:B------:R-:W-:Y:S01]  /*14c0*/  @P0 LOP3.LUT R3, R3, 0x3f, RZ, 0xc, !PT ;  /* 0x0000003f03030812 */ /* 0x000fe200078e0cff */
[----:B------:R-:W-:Y:S01]  /*14d0*/  BSSY.RECONVERGENT B2, `(.L_x_19) ;  /* 0x0000034000027945 */ /* 0x000fe20003800200 */
[----:B--2---:R-:W-:-:S02]  /*14e0*/  @P0 SHF.R.U64 R10, R18, 0x1, R19 ;  /* 0x00000001120a0819 */ /* 0x004fc40000001213 */
[----:B------:R-:W-:Y:S02]  /*14f0*/  @P0 SHF.R.U32.HI R18, RZ, 0x1, R19 ;  /* 0x00000001ff120819 */ /* 0x000fe40000011613 */
[----:B---3--:R-:W-:Y:S02]  /*1500*/  @P0 SHF.L.U32 R20, R14, R21, RZ ;  /* 0x000000150e140219 */ /* 0x008fe400000006ff */
[----:B0-----:R-:W-:Y:S02]  /*1510*/  @P0 SHF.R.U64 R9, R10, R3, R18 ;  /* 0x000000030a090219 */ /* 0x001fe40000001212 */
[--C-:B------:R-:W-:Y:S02]  /*1520*/  @P0 SHF.R.U32.HI R24, RZ, 0x1, R15.reuse ;  /* 0x00000001ff180819 */ /* 0x100fe4000001160f */
[C-C-:B------:R-:W-:Y:S02]  /*1530*/  @P0 SHF.R.U64 R22, R14.reuse, 0x1, R15.reuse ;  /* 0x000000010e160819 */ /* 0x140fe4000000120f */
[----:B------:R-:W-:-:S02]  /*1540*/  @P0 SHF.L.U64.HI R19, R14, R21, R15 ;  /* 0x000000150e130219 */ /* 0x000fc4000001020f */
[----:B------:R-:W-:Y:S02]  /*1550*/  @P0 SHF.R.U32.HI R10, RZ, R3, R18 ;  /* 0x00000003ff0a0219 */ /* 0x000fe40000011612 */
[----:B------:R-:W-:Y:S02]  /*1560*/  @P0 LOP3.LUT R14, R20, R9, RZ, 0xfc, !PT ;  /* 0x00000009140e0212 */ /* 0x000fe400078efcff */
[----:B----4-:R-:W-:Y:S02]  /*1570*/  @P0 SHF.L.U32 R16, R12, R21, RZ ;  /* 0x000000150c100219 */ /* 0x010fe400000006ff */
[----:B------:R-:W-:Y:S02]  /*1580*/  @P0 SHF.R.U64 R17, R22, R3, R24 ;  /* 0x0000000316110219 */ /* 0x000fe40000001218 */
[----:B------:R-:W-:Y:S01]  /*1590*/  @P0 LOP3.LUT R15, R19, R10, RZ, 0xfc, !PT ;  /* 0x0000000a130f0212 */ /* 0x000fe200078efcff */
[----:B------:R-:W-:Y:S01]  /*15a0*/  IMAD.SHL.U32 R10, R14, 0x4, RZ ;  /* 0x000000040e0a7824 */ /* 0x000fe200078e00ff */
[----:B------:R-:W-:-:S02]  /*15b0*/  @P0 SHF.L.U64.HI R20, R12, R21, R13 ;  /* 0x000000150c140219 */ /* 0x000fc4000001020d */
[----:B------:R-:W-:Y:S02]  /*15c0*/  @P0 SHF.R.U32.HI R3, RZ, R3, R24 ;  /* 0x00000003ff030219 */ /* 0x000fe40000011618 */
[----:B------:R-:W-:Y:S02]  /*15d0*/  @P0 LOP3.LUT R12, R16, R17, RZ, 0xfc, !PT ;  /* 0x00000011100c0212 */ /* 0x000fe400078efcff */
[----:B------:R-:W-:Y:S02]  /*15e0*/  SHF.L.U64.HI R18, R14, 0x2, R15 ;  /* 0x000000020e127819 */ /* 0x000fe4000001020f */
[----:B------:R-:W-:Y:S02]  /*15f0*/  @P0 LOP3.LUT R13, R20, R3, RZ, 0xfc, !PT ;  /* 0x00000003140d0212 */ /* 0x000fe400078efcff */
[----:B------:R-:W-:Y:S02]  /*1600*/  SHF.L.W.U32.HI R14, R15, 0x2, R12 ;  /* 0x000000020f0e7819 */ /* 0x000fe40000010e0c */
[----:B------:R-:W-:-:S02]  /*1610*/  IADD3 RZ, P0, PT, RZ, -R10, RZ ;  /* 0x8000000affff7210 */ /* 0x000fc40007f1e0ff */
[----:B------:R-:W-:Y:S02]  /*1620*/  LOP3.LUT R3, RZ, R18, RZ, 0x33, !PT ;  /* 0x00000012ff037212 */ /* 0x000fe400078e33ff */
[----:B------:R-:W-:Y:S02]  /*1630*/  SHF.L.W.U32.HI R12, R12, 0x2, R13 ;  /* 0x000000020c0c7819 */ /* 0x000fe40000010e0d */
[----:B------:R-:W-:Y:S02]  /*1640*/  LOP3.LUT R9, RZ, R14, RZ, 0x33, !PT ;  /* 0x0000000eff097212 */ /* 0x000fe400078e33ff */
[----:B------:R-:W-:Y:S02]  /*1650*/  IADD3.X R15, P0, PT, RZ, R3, RZ, P0, !PT ;  /* 0x00000003ff0f7210 */ /* 0x000fe4000071e4ff */
[----:B------:R-:W-:Y:S02]  /*1660*/  LOP3.LUT R3, RZ, R12, RZ, 0x33, !PT ;  /* 0x0000000cff037212 */ /* 0x000fe400078e33ff */
[----:B------:R-:W-:-:S02]  /*1670*/  IADD3.X R9, P1, PT, RZ, R9, RZ, P0, !PT ;  /* 0x00000009ff097210 */ /* 0x000fc4000073e4ff */
[----:B------:R-:W-:-:S03]  /*1680*/  ISETP.GT.U32.AND P2, PT, R14, -0x1, PT ;  /* 0xffffffff0e00780c */ /* 0x000fc60003f44070 */
[----:B------:R-:W-:Y:S01]  /*1690*/  IMAD.X R3, RZ, RZ, R3, P1 ;  /* 0x000000ffff037224 */ /* 0x000fe200008e0603 */
[----:B------:R-:W-:-:S04]  /*16a0*/  ISETP.GT.AND.EX P0, PT, R12, -0x1, PT, P2 ;  /* 0xffffffff0c00780c */ /* 0x000fc80003f04320 */
[----:B------:R-:W-:Y:S02]  /*16b0*/  SEL R3, R12, R3, P0 ;  /* 0x000000030c037207 */ /* 0x000fe40000000000 */
[----:B------:R-:W-:Y:S02]  /*16c0*/  SEL R14, R14, R9, P0 ;  /* 0x000000090e0e7207 */ /* 0x000fe40000000000 */
[----:B------:R-:W-:Y:S02]  /*16d0*/  ISETP.NE.U32.AND P1, PT, R3, RZ, PT ;  /* 0x000000ff0300720c */ /* 0x000fe40003f25070 */
[----:B------:R-:W-:Y:S02]  /*16e0*/  SEL R19, R18, R15, P0 ;  /* 0x0000000f12137207 */ /* 0x000fe40000000000 */
[----:B------:R-:W-:Y:S01]  /*16f0*/  SEL R16, R14, R3, !P1 ;  /* 0x000000030e107207 */ /* 0x000fe20004800000 */
[----:B------:R-:W-:-:S05]  /*1700*/  @!P0 IMAD.MOV R10, RZ, RZ, -R10 ;  /* 0x000000ffff0a8224 */ /* 0x000fca00078e0a0a */
[----:B------:R-:W0:Y:S02]  /*1710*/  FLO.U32 R16, R16 ;  /* 0x0000001000107300 */ /* 0x000e2400000e0000 */
[C---:B0-----:R-:W-:Y:S02]  /*1720*/  IADD3 R17, PT, PT, -R16.reuse, 0x1f, RZ ;  /* 0x0000001f10117810 */ /* 0x041fe40007ffe1ff */
[----:B------:R-:W-:-:S03]  /*1730*/  IADD3 R9, PT, PT, -R16, 0x3f, RZ ;  /* 0x0000003f10097810 */ /* 0x000fc60007ffe1ff */
[----:B------:R-:W-:-:S05]  /*1740*/  @P1 IMAD.MOV R9, RZ, RZ, R17 ;  /* 0x000000ffff091224 */ /* 0x000fca00078e0211 */
[----:B------:R-:W-:-:S13]  /*1750*/  ISETP.NE.AND P1, PT, R9, RZ, PT ;  /* 0x000000ff0900720c */ /* 0x000fda0003f25270 */
[----:B------:R-:W-:Y:S05]  /*1760*/  @!P1 BRA `(.L_x_20) ;  /* 0x0000000000289947 */ /* 0x000fea0003800000 */
[C---:B------:R-:W-:Y:S02]  /*1770*/  LOP3.LUT R15, R9.reuse, 0x3f, RZ, 0xc0, !PT ;  /* 0x0000003f090f7812 */ /* 0x040fe400078ec0ff */
[--C-:B------:R-:W-:Y:S02]  /*1780*/  SHF.R.U64 R17, R10, 0x1, R19.reuse ;  /* 0x000000010a117819 */ /* 0x100fe40000001213 */
[----:B------:R-:W-:Y:S02]  /*1790*/  SHF.R.U32.HI R19, RZ, 0x1, R19 ;  /* 0x00000001ff137819 */ /* 0x000fe40000011613 */
[----:B------:R-:W-:Y:S02]  /*17a0*/  LOP3.LUT R10, R9, 0x3f, RZ, 0xc, !PT ;  /* 0x0000003f090a7812 */ /* 0x000fe400078e0cff */
[CC--:B------:R-:W-:Y:S02]  /*17b0*/  SHF.L.U64.HI R16, R14.reuse, R15.reuse, R3 ;  /* 0x0000000f0e107219 */ /* 0x0c0fe40000010203 */
[----:B------:R-:W-:-:S02]  /*17c0*/  SHF.L.U32 R15, R14, R15, RZ ;  /* 0x0000000f0e0f7219 */ /* 0x000fc400000006ff */
[-CC-:B------:R-:W-:Y:S02]  /*17d0*/  SHF.R.U64 R14, R17, R10.reuse, R19.reuse ;  /* 0x0000000a110e7219 */ /* 0x180fe40000001213 */
[----:B------:R-:W-:Y:S02]  /*17e0*/  SHF.R.U32.HI R3, RZ, R10, R19 ;  /* 0x0000000aff037219 */ /* 0x000fe40000011613 */
[----:B------:R-:W-:Y:S02]  /*17f0*/  LOP3.LUT R14, R15, R14, RZ, 0xfc, !PT ;  /* 0x0000000e0f0e7212 */ /* 0x000fe400078efcff */
[----:B------:R-:W-:-:S07]  /*1800*/  LOP3.LUT R3, R16, R3, RZ, 0xfc, !PT ;  /* 0x0000000310037212 */ /* 0x000fce00078efcff */
.L_x_20:
[----:B------:R-:W-:Y:S05]  /*1810*/  BSYNC.RECONVERGENT B2 ;  /* 0x0000000000027941 */ /* 0x000fea0003800200 */
.L_x_19:
[----:B------:R-:W-:Y:S01]  /*1820*/  IMAD.WIDE.U32 R18, R14, 0x2168c235, RZ ;  /* 0x2168c2350e127825 */ /* 0x000fe200078e00ff */
[----:B------:R-:W-:-:S03]  /*1830*/  SHF.R.U32.HI R13, RZ, 0x1e, R13 ;  /* 0x0000001eff0d7819 */ /* 0x000fc6000001160d */
[----:B------:R-:W-:Y:S01]  /*1840*/  IMAD.MOV.U32 R16, RZ, RZ, R19 ;  /* 0x000000ffff107224 */ /* 0x000fe200078e0013 */
[----:B------:R-:W-:Y:S01]  /*1850*/  IADD3 RZ, P1, PT, R18, R18, RZ ;  /* 0x0000001212ff7210 */ /* 0x000fe20007f3e0ff */
[----:B------:R-:W-:Y:S01]  /*1860*/  IMAD.MOV.U32 R17, RZ, RZ, RZ ;  /* 0x000000ffff117224 */ /* 0x000fe200078e00ff */
[----:B------:R-:W-:Y:S01]  /*1870*/  LEA.HI R12, R12, R13, RZ, 0x1 ;  /* 0x0000000d0c0c7211 */ /* 0x000fe200078f08ff */
[----:B------:R-:W-:-:S04]  /*1880*/  IMAD.HI.U32 R10, R3, -0x36f0255e, RZ ;  /* 0xc90fdaa2030a7827 */ /* 0x000fc800078e00ff */
[----:B------:R-:W-:-:S04]  /*1890*/  IMAD.WIDE.U32 R14, R14, -0x36f0255e, R16 ;  /* 0xc90fdaa20e0e7825 */ /* 0x000fc800078e0010 */
[C---:B------:R-:W-:Y:S02]  /*18a0*/  IMAD R17, R3.reuse, -0x36f0255e, RZ ;  /* 0xc90fdaa203117824 */ /* 0x040fe400078e02ff */
[----:B------:R-:W-:-:S04]  /*18b0*/  IMAD.WIDE.U32 R14, P2, R3, 0x2168c235, R14 ;  /* 0x2168c235030e7825 */ /* 0x000fc8000784000e */
[----:B------:R-:W-:Y:S01]  /*18c0*/  IMAD.X R3, RZ, RZ, R10, P2 ;  /* 0x000000ffff037224 */ /* 0x000fe200010e060a */
[----:B------:R-:W-:Y:S02]  /*18d0*/  IADD3 R10, P2, PT, R17, R15, RZ ;  /* 0x0000000f110a7210 */ /* 0x000fe40007f5e0ff */
[----:B------:R-:W-:Y:S02]  /*18e0*/  IADD3.X RZ, P1, PT, R14, R14, RZ, P1, !PT ;  /* 0x0000000e0eff7210 */ /* 0x000fe40000f3e4ff */
[C---:B------:R-:W-:Y:S01]  /*18f0*/  ISETP.GT.U32.AND P3, PT, R10.reuse, RZ, PT ;  /* 0x000000ff0a00720c */ /* 0x040fe20003f64070 */
[----:B------:R-:W-:Y:S01]  /*1900*/  IMAD.X R3, RZ, RZ, R3, P2 ;  /* 0x000000ffff037224 */ /* 0x000fe200010e0603 */
[----:B------:R-:W-:-:S04]  /*1910*/  IADD3.X R15, P2, PT, R10, R10, RZ, P1, !PT ;  /* 0x0000000a0a0f7210 */ /* 0x000fc80000f5e4ff */
[C---:B------:R-:W-:Y:S01]  /*1920*/  ISETP.GT.AND.EX P1, PT, R3.reuse, RZ, PT, P3 ;  /* 0x000000ff0300720c */ /* 0x040fe20003f24330 */
[----:B------:R-:W-:-:S03]  /*1930*/  IMAD.X R14, R3, 0x1, R3, P2 ;  /* 0x00000001030e7824 */ /* 0x000fc600010e0603 */
[----:B------:R-:W-:Y:S02]  /*1940*/  SEL R15, R15, R10, P1 ;  /* 0x0000000a0f0f7207 */ /* 0x000fe40000800000 */
[----:B------:R-:W-:Y:S02]  /*1950*/  SEL R14, R14, R3, P1 ;  /* 0x000000030e0e7207 */ /* 0x000fe40000800000 */
[----:B------:R-:W-:Y:S02]  /*1960*/  IADD3 R18, P2, PT, R15, 0x1, RZ ;  /* 0x000000010f127810 */ /* 0x000fe40007f5e0ff */
[----:B------:R-:W-:Y:S02]  /*1970*/  SEL R10, RZ, 0xffffffff, !P1 ;  /* 0xffffffffff0a7807 */ /* 0x000fe40004800000 */
[----:B------:R-:W-:Y:S01]  /*1980*/  LOP3.LUT P1, R3, R11, 0x80000000, RZ, 0xc0, !PT ;  /* 0x800000000b037812 */ /* 0x000fe2000782c0ff */
[----:B------:R-:W-:Y:S02]  /*1990*/  IMAD.X R15, RZ, RZ, R14, P2 ;  /* 0x000000ffff0f7224 */ /* 0x000fe400010e060e */
[----:B------:R-:W-:Y:S01]  /*19a0*/  IMAD.IADD R10, R10, 0x1, -R9 ;  /* 0x000000010a0a7824 */ /* 0x000fe200078e0a09 */
[----:B------:R-:W-:-:S02]  /*19b0*/  @!P0 LOP3.LUT R3, R3, 0x80000000, RZ, 0x3c, !PT ;  /* 0x8000000003038812 */ /* 0x000fc400078e3cff */
[----:B------:R-:W-:Y:S01]  /*19c0*/  SHF.R.U64 R18, R18, 0xa, R15 ;  /* 0x0000000a12127819 */ /* 0x000fe2000000120f */
[----:B------:R-:W-:-:S03]  /*19d0*/  IMAD.SHL.U32 R10, R10, 0x100000, RZ ;  /* 0x001000000a0a7824 */ /* 0x000fc600078e00ff */
[----:B------:R-:W-:-:S03]  /*19e0*/  IADD3 R18, P2, PT, R18, 0x1, RZ ;  /* 0x0000000112127810 */ /* 0x000fc60007f5e0ff */
[----:B------:R-:W-:Y:S01]  /*19f0*/  @P1 IMAD.MOV R12, RZ, RZ, -R12 ;  /* 0x000000ffff0c1224 */ /* 0x000fe200078e0a0c */
[----:B------:R-:W-:-:S04]  /*1a00*/  LEA.HI.X R15, R15, RZ, RZ, 0x16, P2 ;  /* 0x000000ff0f0f7211 */ /* 0x000fc800010fb4ff */
[--C-:B------:R-:W-:Y:S02]  /*1a10*/  SHF.R.U64 R18, R18, 0x1, R15.reuse ;  /* 0x0000000112127819 */ /* 0x100fe4000000120f */
[----:B------:R-:W-:Y:S02]  /*1a20*/  SHF.R.U32.HI R9, RZ, 0x1, R15 ;  /* 0x00000001ff097819 */ /* 0x000fe4000001160f */
[----:B------:R-:W-:-:S04]  /*1a30*/  IADD3 R18, P2, P3, RZ, RZ, R18 ;  /* 0x000000ffff127210 */ /* 0x000fc80007b5e012 */
[----:B------:R-:W-:-:S04]  /*1a40*/  IADD3.X R10, PT, PT, R10, 0x3fe00000, R9, P2, P3 ;  /* 0x3fe000000a0a7810 */ /* 0x000fc800017e6409 */
[----:B------:R-:W-:-:S07]  /*1a50*/  LOP3.LUT R19, R10, R3, RZ, 0xfc, !PT ;  /* 0x000000030a137212 */ /* 0x000fce00078efcff */
.L_x_14:
[----:B------:R-:W-:Y:S02]  /*1a60*/  IMAD.MOV.U32 R9, RZ, RZ, 0x0 ;  /* 0x00000000ff097424 */ /* 0x000fe400078e00ff */
[----:B------:R-:W-:Y:S02]  /*1a70*/  IMAD.MOV.U32 R3, RZ, RZ, R12 ;  /* 0x000000ffff037224 */ /* 0x000fe400078e000c */
[----:B------:R-:W-:Y:S05]  /*1a80*/  RET.REL.NODEC R8 `(_Z15midpoint_kernelddxPd) ;  /* 0xffffffe4085c7950 */ /* 0x000fea0003c3ffff */
.L_x_21:
[----:B------:R-:W-:-:S00]  /*1a90*/  BRA `(.L_x_21) ;  /* 0xfffffffc00fc7947 */ /* 0x000fc0000383ffff */
[----:B------:R-:W-:-:S00]  /*1aa0*/  NOP ;  /* 0x0000000000007918 */ /* 0x000fc00000000000 */
        /* <DEDUP_REMOVED lines=13> */
.L_x_23:


//--------------------- .nv.global.init           --------------------------
	.section	.nv.global.init,"aw",@progbits
	.align	16
.nv.global.init:
	.type		__cudart_sin_cos_coeffs,@object
	.size		__cudart_sin_cos_coeffs,(__cudart_i2opi_d - __cudart_sin_cos_coeffs)
__cudart_sin_cos_coeffs:
        /*0000*/ 	.byte	0x46, 0xd2, 0xb0, 0x2c, 0xf1, 0xe5, 0x5a, 0xbe, 0x92, 0xe3, 0xac, 0x69, 0xe3, 0x1d, 0xc7, 0x3e
        /*0010*/ 	.byte	0xa1, 0x62, 0xdb, 0x19, 0xa0, 0x01, 0x2a, 0xbf, 0x18, 0x08, 0x11, 0x11, 0x11, 0x11, 0x81, 0x3f
        /*0020*/ 	.byte	0x54, 0x55, 0x55, 0x55, 0x55, 0x55, 0xc5, 0xbf, 0x00, 0x00, 0x00, 0x00, 0x00, 0x00, 0x00, 0x00
        /*0030*/ 	.byte	0x00, 0x00, 0x00, 0x00, 0x00, 0x00, 0x00, 0x00, 0x64, 0x81, 0xfd, 0x20, 0x83, 0xff, 0xa8, 0xbd
        /*0040*/ 	.byte	0x28, 0x85, 0xef, 0xc1, 0xa7, 0xee, 0x21, 0x3e, 0xd9, 0xe6, 0x06, 0x8e, 0x4f, 0x7e, 0x92, 0xbe
        /*0050*/ 	.byte	0xe9, 0xbc, 0xdd, 0x19, 0xa0, 0x01, 0xfa, 0x3e, 0x47, 0x5d, 0xc1, 0x16, 0x6c, 0xc1, 0x56, 0xbf
        /*0060*/ 	.byte	0x51, 0x55, 0x55, 0x55, 0x55, 0x55, 0xa5, 0x3f, 0x00, 0x00, 0x00, 0x00, 0x00, 0x00, 0xe0, 0xbf
        /*0070*/ 	.byte	0x00, 0x00, 0x00, 0x00, 0x00, 0x00, 0xf0, 0x3f, 0x00, 0x00, 0x00, 0x00, 0x00, 0x00, 0x00, 0x00
	.type		__cudart_i2opi_d,@object
	.size		__cudart_i2opi_d,(.L_0 - __cudart_i2opi_d)
__cudart_i2opi_d:
        /* <DEDUP_REMOVED lines=9> */
.L_0:


//--------------------- .nv.shared._Z15midpoint_kernelddxPd --------------------------
	.section	.nv.shared._Z15midpoint_kernelddxPd,"aw",@nobits
	.sectionflags	@""
	.align	16
	.zero		1024


//--------------------- .nv.shared.reserved.0     --------------------------
	.section	.nv.shared.reserved.0,"aw",@nobits
	.weak		__nv_reservedSMEM_offset_0_alias
	.size		__nv_reservedSMEM_offset_0_alias, 0, 64
	.other		__nv_reservedSMEM_offset_0_alias,@"STO_CUDA_RESERVED_SHARED STV_DEFAULT"
__nv_reservedSMEM_offset_0_alias:
	.zero		0
	.zero		64


//--------------------- .nv.constant0._Z15midpoint_kernelddxPd --------------------------
	.section	.nv.constant0._Z15midpoint_kernelddxPd,"a",@progbits
	.sectionflags	@""
	.align	4
.nv.constant0._Z15midpoint_kernelddxPd:
	.zero		928


//--------------------- SYMBOLS --------------------------

	.type		.nv.reservedSmem.offset0,@object
	.size		.nv.reservedSmem.offset0,0x4
	.type		.nv.reservedSmem.cap,@object
	.size		.nv.reservedSmem.cap,0x4
